	.target	sm_80

	.elftype	@"ET_EXEC"


//--------------------- .note.nv.tkinfo           --------------------------
	.section	.note.nv.tkinfo,"",@"SHT_NOTE"
	.sectionflags	@"SHF_NOTE_NV_TKINFO"
	.tkinfo
        /*0018*/ 	.word	0x00000002
        /*0030*/ 	.string	""
        /*0030*/ 	.string	"ptxas"
        /*0030*/ 	.string	"Cuda compilation tools, release 13.0, V13.0.88"
        /*0030*/ 	.string	"Build cuda_13.0.r13.0/compiler.36424714_0"
        /*0030*/ 	.string	"-v  -suppress-debug-info  -lineinfo  -arch sm_80 "



//--------------------- .note.nv.cuinfo           --------------------------
	.section	.note.nv.cuinfo,"",@"SHT_NOTE"
	.sectionflags	@"SHF_NOTE_NV_CUINFO"
        /*0018*/ 	.short	0x0002
        /*001a*/ 	.short	0x0050
        /*001c*/ 	.short	0x0082
	.zero		2


//--------------------- .nv.info                  --------------------------
	.section	.nv.info,"",@"SHT_CUDA_INFO"
	.align	4


	//----- nvinfo : EIATTR_REGCOUNT
	.align		4
        /*0000*/ 	.byte	0x04, 0x2f
        /*0002*/ 	.short	(.L_2 - .L_1)
	.align		4
.L_1:
        /*0004*/ 	.word	index@(attn_fwd)
        /*0008*/ 	.word	0x00000040


	//----- nvinfo : EIATTR_FRAME_SIZE
	.align		4
.L_2:
        /*000c*/ 	.byte	0x04, 0x11
        /*000e*/ 	.short	(.L_4 - .L_3)
	.align		4
.L_3:
        /*0010*/ 	.word	index@(attn_fwd)
        /*0014*/ 	.word	0x00000000


	//----- nvinfo : EIATTR_MIN_STACK_SIZE
	.align		4
.L_4:
        /*0018*/ 	.byte	0x04, 0x12
        /*001a*/ 	.short	(.L_6 - .L_5)
	.align		4
.L_5:
        /*001c*/ 	.word	index@(attn_fwd)
        /*0020*/ 	.word	0x00000000
.L_6:


//--------------------- .nv.info.attn_fwd         --------------------------
	.section	.nv.info.attn_fwd,"",@"SHT_CUDA_INFO"
	.sectionflags	@""
	.align	4


	//----- nvinfo : EIATTR_CUDA_API_VERSION
	.align		4
        /*0000*/ 	.byte	0x04, 0x37
        /*0002*/ 	.short	(.L_8 - .L_7)
.L_7:
        /*0004*/ 	.word	0x00000082


	//----- nvinfo : EIATTR_SW2861232_WAR
	.align		4
.L_8:
        /*0008*/ 	.byte	0x01, 0x35
	.zero		2


	//----- nvinfo : EIATTR_PARAM_CBANK
	.align		4
        /*000c*/ 	.byte	0x04, 0x0a
        /*000e*/ 	.short	(.L_10 - .L_9)
	.align		4
.L_9:
        /*0010*/ 	.word	index@(.nv.constant0.attn_fwd)
        /*0014*/ 	.short	0x0160
        /*0016*/ 	.short	0x0088


	//----- nvinfo : EIATTR_CBANK_PARAM_SIZE
	.align		4
.L_10:
        /*0018*/ 	.byte	0x03, 0x19
        /*001a*/ 	.short	0x0088


	//----- nvinfo : EIATTR_KPARAM_INFO
	.align		4
        /*001c*/ 	.byte	0x04, 0x17
        /*001e*/ 	.short	(.L_12 - .L_11)
.L_11:
        /*0020*/ 	.word	0x00000000
        /*0024*/ 	.short	0x0019
        /*0026*/ 	.short	0x0080
        /*0028*/ 	.byte	0x00, 0xf4, 0x21, 0x00


	//----- nvinfo : EIATTR_KPARAM_INFO
	.align		4
.L_12:
        /*002c*/ 	.byte	0x04, 0x17
        /*002e*/ 	.short	(.L_14 - .L_13)
.L_13:
        /*0030*/ 	.word	0x00000000
        /*0034*/ 	.short	0x0018
        /*0036*/ 	.short	0x0078
        /*0038*/ 	.byte	0x00, 0xf4, 0x21, 0x00


	//----- nvinfo : EIATTR_KPARAM_INFO
	.align		4
.L_14:
        /*003c*/ 	.byte	0x04, 0x17
        /*003e*/ 	.short	(.L_16 - .L_15)
.L_15:
        /*0040*/ 	.word	0x00000000
        /*0044*/ 	.short	0x0017
        /*0046*/ 	.short	0x0070
        /*0048*/ 	.byte	0x00, 0xf0, 0x11, 0x00


	//----- nvinfo : EIATTR_KPARAM_INFO
	.align		4
.L_16:
        /*004c*/ 	.byte	0x04, 0x17
        /*004e*/ 	.short	(.L_18 - .L_17)
.L_17:
        /*0050*/ 	.word	0x00000000
        /*0054*/ 	.short	0x0016
        /*0056*/ 	.short	0x006c
        /*0058*/ 	.byte	0x00, 0xf0, 0x11, 0x00


	//----- nvinfo : EIATTR_KPARAM_INFO
	.align		4
.L_18:
        /*005c*/ 	.byte	0x04, 0x17
        /*005e*/ 	.short	(.L_20 - .L_19)
.L_19:
        /*0060*/ 	.word	0x00000000
        /*0064*/ 	.short	0x0015
        /*0066*/ 	.short	0x0068
        /*0068*/ 	.byte	0x00, 0xf0, 0x11, 0x00


	//----- nvinfo : EIATTR_KPARAM_INFO
	.align		4
.L_20:
        /*006c*/ 	.byte	0x04, 0x17
        /*006e*/ 	.short	(.L_22 - .L_21)
.L_21:
        /*0070*/ 	.word	0x00000000
        /*0074*/ 	.short	0x0014
        /*0076*/ 	.short	0x0064
        /*0078*/ 	.byte	0x00, 0xf0, 0x11, 0x00


	//----- nvinfo : EIATTR_KPARAM_INFO
	.align		4
.L_22:
        /*007c*/ 	.byte	0x04, 0x17
        /*007e*/ 	.short	(.L_24 - .L_23)
.L_23:
        /*0080*/ 	.word	0x00000000
        /*0084*/ 	.short	0x0013
        /*0086*/ 	.short	0x0060
        /*0088*/ 	.byte	0x00, 0xf0, 0x11, 0x00


	//----- nvinfo : EIATTR_KPARAM_INFO
	.align		4
.L_24:
        /*008c*/ 	.byte	0x04, 0x17
        /*008e*/ 	.short	(.L_26 - .L_25)
.L_25:
        /*0090*/ 	.word	0x00000000
        /*0094*/ 	.short	0x0012
        /*0096*/ 	.short	0x005c
        /*0098*/ 	.byte	0x00, 0xf0, 0x11, 0x00


	//----- nvinfo : EIATTR_KPARAM_INFO
	.align		4
.L_26:
        /*009c*/ 	.byte	0x04, 0x17
        /*009e*/ 	.short	(.L_28 - .L_27)
.L_27:
        /*00a0*/ 	.word	0x00000000
        /*00a4*/ 	.short	0x0011
        /*00a6*/ 	.short	0x0058
        /*00a8*/ 	.byte	0x00, 0xf0, 0x11, 0x00


	//----- nvinfo : EIATTR_KPARAM_INFO
	.align		4
.L_28:
        /*00ac*/ 	.byte	0x04, 0x17
        /*00ae*/ 	.short	(.L_30 - .L_29)
.L_29:
        /*00b0*/ 	.word	0x00000000
        /*00b4*/ 	.short	0x0010
        /*00b6*/ 	.short	0x0054
        /*00b8*/ 	.byte	0x00, 0xf0, 0x11, 0x00


	//----- nvinfo : EIATTR_KPARAM_INFO
	.align		4
.L_30:
        /*00bc*/ 	.byte	0x04, 0x17
        /*00be*/ 	.short	(.L_32 - .L_31)
.L_31:
        /*00c0*/ 	.word	0x00000000
        /*00c4*/ 	.short	0x000f
        /*00c6*/ 	.short	0x0050
        /*00c8*/ 	.byte	0x00, 0xf0, 0x11, 0x00


	//----- nvinfo : EIATTR_KPARAM_INFO
	.align		4
.L_32:
        /*00cc*/ 	.byte	0x04, 0x17
        /*00ce*/ 	.short	(.L_34 - .L_33)
.L_33:
        /*00d0*/ 	.word	0x00000000
        /*00d4*/ 	.short	0x000e
        /*00d6*/ 	.short	0x004c
        /*00d8*/ 	.byte	0x00, 0xf0, 0x11, 0x00


	//----- nvinfo : EIATTR_KPARAM_INFO
	.align		4
.L_34:
        /*00dc*/ 	.byte	0x04, 0x17
        /*00de*/ 	.short	(.L_36 - .L_35)
.L_35:
        /*00e0*/ 	.word	0x00000000
        /*00e4*/ 	.short	0x000d
        /*00e6*/ 	.short	0x0048
        /*00e8*/ 	.byte	0x00, 0xf0, 0x11, 0x00


	//----- nvinfo : EIATTR_KPARAM_INFO
	.align		4
.L_36:
        /*00ec*/ 	.byte	0x04, 0x17
        /*00ee*/ 	.short	(.L_38 - .L_37)
.L_37:
        /*00f0*/ 	.word	0x00000000
        /*00f4*/ 	.short	0x000c
        /*00f6*/ 	.short	0x0044
        /*00f8*/ 	.byte	0x00, 0xf0, 0x11, 0x00


	//----- nvinfo : EIATTR_KPARAM_INFO
	.align		4
.L_38:
        /*00fc*/ 	.byte	0x04, 0x17
        /*00fe*/ 	.short	(.L_40 - .L_39)
.L_39:
        /*0100*/ 	.word	0x00000000
        /*0104*/ 	.short	0x000b
        /*0106*/ 	.short	0x0040
        /*0108*/ 	.byte	0x00, 0xf0, 0x11, 0x00


	//----- nvinfo : EIATTR_KPARAM_INFO
	.align		4
.L_40:
        /*010c*/ 	.byte	0x04, 0x17
        /*010e*/ 	.short	(.L_42 - .L_41)
.L_41:
        /*0110*/ 	.word	0x00000000
        /*0114*/ 	.short	0x000a
        /*0116*/ 	.short	0x003c
        /*0118*/ 	.byte	0x00, 0xf0, 0x11, 0x00


	//----- nvinfo : EIATTR_KPARAM_INFO
	.align		4
.L_42:
        /*011c*/ 	.byte	0x04, 0x17
        /*011e*/ 	.short	(.L_44 - .L_43)
.L_43:
        /*0120*/ 	.word	0x00000000
        /*0124*/ 	.short	0x0009
        /*0126*/ 	.short	0x0038
        /*0128*/ 	.byte	0x00, 0xf0, 0x11, 0x00


	//----- nvinfo : EIATTR_KPARAM_INFO
	.align		4
.L_44:
        /*012c*/ 	.byte	0x04, 0x17
        /*012e*/ 	.short	(.L_46 - .L_45)
.L_45:
        /*0130*/ 	.word	0x00000000
        /*0134*/ 	.short	0x0008
        /*0136*/ 	.short	0x0034
        /*0138*/ 	.byte	0x00, 0xf0, 0x11, 0x00


	//----- nvinfo : EIATTR_KPARAM_INFO
	.align		4
.L_46:
        /*013c*/ 	.byte	0x04, 0x17
        /*013e*/ 	.short	(.L_48 - .L_47)
.L_47:
        /*0140*/ 	.word	0x00000000
        /*0144*/ 	.short	0x0007
        /*0146*/ 	.short	0x0030
        /*0148*/ 	.byte	0x00, 0xf0, 0x11, 0x00


	//----- nvinfo : EIATTR_KPARAM_INFO
	.align		4
.L_48:
        /*014c*/ 	.byte	0x04, 0x17
        /*014e*/ 	.short	(.L_50 - .L_49)
.L_49:
        /*0150*/ 	.word	0x00000000
        /*0154*/ 	.short	0x0006
        /*0156*/ 	.short	0x002c
        /*0158*/ 	.byte	0x00, 0xf0, 0x11, 0x00


	//----- nvinfo : EIATTR_KPARAM_INFO
	.align		4
.L_50:
        /*015c*/ 	.byte	0x04, 0x17
        /*015e*/ 	.short	(.L_52 - .L_51)
.L_51:
        /*0160*/ 	.word	0x00000000
        /*0164*/ 	.short	0x0005
        /*0166*/ 	.short	0x0028
        /*0168*/ 	.byte	0x00, 0xf0, 0x11, 0x00


	//----- nvinfo : EIATTR_KPARAM_INFO
	.align		4
.L_52:
        /*016c*/ 	.byte	0x04, 0x17
        /*016e*/ 	.short	(.L_54 - .L_53)
.L_53:
        /*0170*/ 	.word	0x00000000
        /*0174*/ 	.short	0x0004
        /*0176*/ 	.short	0x0020
        /*0178*/ 	.byte	0x00, 0xf4, 0x21, 0x00


	//----- nvinfo : EIATTR_KPARAM_INFO
	.align		4
.L_54:
        /*017c*/ 	.byte	0x04, 0x17
        /*017e*/ 	.short	(.L_56 - .L_55)
.L_55:
        /*0180*/ 	.word	0x00000000
        /*0184*/ 	.short	0x0003
        /*0186*/ 	.short	0x0018
        /*0188*/ 	.byte	0x00, 0xf4, 0x21, 0x00


	//----- nvinfo : EIATTR_KPARAM_INFO
	.align		4
.L_56:
        /*018c*/ 	.byte	0x04, 0x17
        /*018e*/ 	.short	(.L_58 - .L_57)
.L_57:
        /*0190*/ 	.word	0x00000000
        /*0194*/ 	.short	0x0002
        /*0196*/ 	.short	0x0010
        /*0198*/ 	.byte	0x00, 0xf4, 0x21, 0x00


	//----- nvinfo : EIATTR_KPARAM_INFO
	.align		4
.L_58:
        /*019c*/ 	.byte	0x04, 0x17
        /*019e*/ 	.short	(.L_60 - .L_59)
.L_59:
        /*01a0*/ 	.word	0x00000000
        /*01a4*/ 	.short	0x0001
        /*01a6*/ 	.short	0x0008
        /*01a8*/ 	.byte	0x00, 0xf4, 0x21, 0x00


	//----- nvinfo : EIATTR_KPARAM_INFO
	.align		4
.L_60:
        /*01ac*/ 	.byte	0x04, 0x17
        /*01ae*/ 	.short	(.L_62 - .L_61)
.L_61:
        /*01b0*/ 	.word	0x00000000
        /*01b4*/ 	.short	0x0000
        /*01b6*/ 	.short	0x0000
        /*01b8*/ 	.byte	0x00, 0xf4, 0x21, 0x00


	//----- nvinfo : EIATTR_MAXREG_COUNT
	.align		4
.L_62:
        /*01bc*/ 	.byte	0x03, 0x1b
        /*01be*/ 	.short	0x00ff


	//----- nvinfo : EIATTR_NUM_BARRIERS
	.align		4
        /*01c0*/ 	.byte	0x02, 0x4c
        /*01c2*/ 	.byte	0x01
	.zero		1


	//----- nvinfo : EIATTR_MERCURY_ISA_VERSION
	.align		4
        /*01c4*/ 	.byte	0x03, 0x5f
        /*01c6*/ 	.short	0x0000


	//----- nvinfo : EIATTR_COOP_GROUP_MASK_REGIDS
	.align		4
        /*01c8*/ 	.byte	0x04, 0x29
        /*01ca*/ 	.short	(.L_64 - .L_63)


	//   ....[0]....
.L_63:
        /*01cc*/ 	.word	0xffffffff


	//   ....[1]....
        /*01d0*/ 	.word	0xffffffff


	//   ....[2]....
        /*01d4*/ 	.word	0xffffffff


	//   ....[3]....
        /*01d8*/ 	.word	0xffffffff


	//   ....[4]....
        /*01dc*/ 	.word	0xffffffff


	//   ....[5]....
        /*01e0*/ 	.word	0xffffffff


	//   ....[6]....
        /*01e4*/ 	.word	0xffffffff


	//   ....[7]....
        /*01e8*/ 	.word	0xffffffff


	//----- nvinfo : EIATTR_COOP_GROUP_INSTR_OFFSETS
	.align		4
.L_64:
        /*01ec*/ 	.byte	0x04, 0x28
        /*01ee*/ 	.short	(.L_66 - .L_65)


	//   ....[0]....
.L_65:
        /*01f0*/ 	.word	0x00000c70


	//   ....[1]....
        /*01f4*/ 	.word	0x00000ca0


	//   ....[2]....
        /*01f8*/ 	.word	0x00000cc0


	//   ....[3]....
        /*01fc*/ 	.word	0x00000cf0


	//   ....[4]....
        /*0200*/ 	.word	0x00001290


	//   ....[5]....
        /*0204*/ 	.word	0x000012a0


	//   ....[6]....
        /*0208*/ 	.word	0x000012e0


	//   ....[7]....
        /*020c*/ 	.word	0x000012f0


	//----- nvinfo : EIATTR_EXIT_INSTR_OFFSETS
	.align		4
.L_66:
        /*0210*/ 	.byte	0x04, 0x1c
        /*0212*/ 	.short	(.L_68 - .L_67)


	//   ....[0]....
.L_67:
        /*0214*/ 	.word	0x00001f50


	//   ....[1]....
        /*0218*/ 	.word	0x00001ff0


	//----- nvinfo : EIATTR_REQNTID
	.align		4
.L_68:
        /*021c*/ 	.byte	0x04, 0x10
        /*021e*/ 	.short	(.L_70 - .L_69)
.L_69:
        /*0220*/ 	.word	0x00000100
        /*0224*/ 	.word	0x00000001
        /*0228*/ 	.word	0x00000001
.L_70:


//--------------------- .nv.callgraph             --------------------------
	.section	.nv.callgraph,"",@"SHT_CUDA_CALLGRAPH"
	.align	4
	.sectionentsize	8
	.align		4
        /*0000*/ 	.word	0x00000000
	.align		4
        /*0004*/ 	.word	0xffffffff
	.align		4
        /*0008*/ 	.word	0x00000000
	.align		4
        /*000c*/ 	.word	0xfffffffe
	.align		4
        /*0010*/ 	.word	0x00000000
	.align		4
        /*0014*/ 	.word	0xfffffffd
	.align		4
        /*0018*/ 	.word	0x00000000
	.align		4
        /*001c*/ 	.word	0xfffffffc


//--------------------- .nv.rel.action            --------------------------
	.section	.nv.rel.action,"",@"SHT_CUDA_RELOCINFO"
	.align	8
	.sectionentsize	8
        /*0000*/ 	.byte	0x73, 0x00, 0x00, 0x00, 0x00, 0x00, 0x00, 0x00, 0x00, 0x00, 0x00, 0x11, 0x25, 0x00, 0x05, 0x36


//--------------------- .nv.constant4             --------------------------
	.section	.nv.constant4,"a",@progbits
	.align	8
	.align		8
.nv.constant4:
        /*0000*/ 	.dword	_$_str


//--------------------- .nv.constant0.attn_fwd    --------------------------
	.section	.nv.constant0.attn_fwd,"a",@progbits
	.sectionflags	@""
	.align	4
.nv.constant0.attn_fwd:
	.zero		488


//--------------------- .text.attn_fwd            --------------------------
	.section	.text.attn_fwd,"ax",@progbits
	.sectioninfo	@"SHI_REGISTERS=64"
	.align	128
        .global         attn_fwd
        .type           attn_fwd,@function
        .size           attn_fwd,(.L_x_3 - attn_fwd)
        .other          attn_fwd,@"STO_CUDA_ENTRY STV_DEFAULT"
attn_fwd:
.text.attn_fwd:
[----:B------:R-:W-:Y:S02]  /*0000*/  MOV R1, c[0x0][0x28] ;  /* 0x00000a0000017a02 */ /* 0x000fe40000000f00 */
[----:B------:R-:W0:Y:S01]  /*0010*/  S2R R56, SR_TID.X ;  /* 0x0000000000387919 */ /* 0x000e220000002100 */
[----:B------:R-:W-:Y:S01]  /*0020*/  MOV R16, c[0x0][0x198] ;  /* 0x0000660000107a02 */ /* 0x000fe20000000f00 */
[----:B------:R-:W-:Y:S02]  /*0030*/  ULDC.64 UR4, c[0x0][0x118] ;  /* 0x0000460000047ab9 */ /* 0x000fe40000000a00 */
[----:B------:R-:W1:Y:S04]  /*0040*/  S2R R55, SR_CTAID.X ;  /* 0x0000000000377919 */ /* 0x000e680000002500 */
[----:B------:R-:W2:Y:S01]  /*0050*/  S2R R61, SR_CTAID.Y ;  /* 0x00000000003d7919 */ /* 0x000ea20000002600 */
[----:B0-----:R-:W-:Y:S02]  /*0060*/  LOP3.LUT R14, R56, 0x7f, RZ, 0xc0, !PT ;  /* 0x0000007f380e7812 */ /* 0x001fe400078ec0ff */
[----:B------:R-:W-:-:S03]  /*0070*/  SHF.R.U32.HI R59, RZ, 0x7, R56 ;  /* 0x00000007ff3b7819 */ /* 0x000fc60000011638 */
[----:B-1----:R-:W-:Y:S01]  /*0080*/  IMAD R55, R55, 0x80, R14 ;  /* 0x0000008037377824 */ /* 0x002fe200078e020e */
[----:B------:R-:W-:Y:S01]  /*0090*/  SGXT.U32 R59, R59, 0x1 ;  /* 0x000000013b3b781a */ /* 0x000fe20000000000 */
[----:B--2---:R-:W-:Y:S02]  /*00a0*/  IMAD R0, R61, c[0x0][0x190], RZ ;  /* 0x000064003d007a24 */ /* 0x004fe400078e02ff */
[----:B------:R-:W-:Y:S02]  /*00b0*/  IMAD R3, R55, c[0x0][0x194], RZ ;  /* 0x0000650037037a24 */ /* 0x000fe400078e02ff */
[----:B------:R-:W-:Y:S02]  /*00c0*/  IMAD R6, R59, c[0x0][0x198], RZ ;  /* 0x000066003b067a24 */ /* 0x000fe400078e02ff */
[----:B------:R-:W-:Y:S01]  /*00d0*/  IMAD.SHL.U32 R2, R0, 0x2, RZ ;  /* 0x0000000200027824 */ /* 0x000fe200078e00ff */
[----:B------:R-:W-:Y:S01]  /*00e0*/  SHF.L.U32 R5, R3, 0x1, RZ ;  /* 0x0000000103057819 */ /* 0x000fe200000006ff */
[----:B------:R-:W-:-:S02]  /*00f0*/  IMAD R7, R16, 0x2, R6 ;  /* 0x0000000210077824 */ /* 0x000fc400078e0206 */
[----:B------:R-:W-:Y:S01]  /*0100*/  IMAD.HI R0, R0, 0x2, RZ ;  /* 0x0000000200007827 */ /* 0x000fe200078e02ff */
[----:B------:R-:W-:Y:S02]  /*0110*/  IADD3 R19, P0, P1, R5, c[0x0][0x160], R2 ;  /* 0x0000580005137a10 */ /* 0x000fe4000791e002 */
[----:B------:R-:W-:Y:S01]  /*0120*/  LEA R8, R16, R7, 0x1 ;  /* 0x0000000710087211 */ /* 0x000fe200078e08ff */
[----:B------:R-:W-:-:S05]  /*0130*/  IMAD.HI R3, R3, 0x2, RZ ;  /* 0x0000000203037827 */ /* 0x000fca00078e02ff */
[----:B------:R-:W-:Y:S01]  /*0140*/  IADD3.X R20, R3, c[0x0][0x164], R0, P0, P1 ;  /* 0x0000590003147a10 */ /* 0x000fe200007e2400 */
[----:B------:R-:W-:Y:S01]  /*0150*/  IMAD R0, R16, 0x2, R8 ;  /* 0x0000000210007824 */ /* 0x000fe200078e0208 */
[-C--:B------:R-:W-:Y:S02]  /*0160*/  LEA R2, P0, R6, R19.reuse, 0x1 ;  /* 0x0000001306027211 */ /* 0x080fe400078008ff */
[CC--:B------:R-:W-:Y:S02]  /*0170*/  LEA R4, P1, R7.reuse, R19.reuse, 0x1 ;  /* 0x0000001307047211 */ /* 0x0c0fe400078208ff */
[----:B------:R-:W-:Y:S02]  /*0180*/  LEA R9, R16, R0, 0x1 ;  /* 0x0000000010097211 */ /* 0x000fe400078e08ff */
[-C--:B------:R-:W-:Y:S02]  /*0190*/  LEA.HI.X.SX32 R3, R6, R20.reuse, 0x1, P0 ;  /* 0x0000001406037211 */ /* 0x080fe400000f0eff */
[----:B------:R-:W-:Y:S01]  /*01a0*/  LEA R6, P0, R8, R19, 0x1 ;  /* 0x0000001308067211 */ /* 0x000fe200078008ff */
[----:B------:R-:W-:Y:S01]  /*01b0*/  IMAD R13, R16, 0x2, R9 ;  /* 0x00000002100d7824 */ /* 0x000fe200078e0209 */
[-C--:B------:R-:W-:Y:S01]  /*01c0*/  LEA.HI.X.SX32 R5, R7, R20.reuse, 0x1, P1 ;  /* 0x0000001407057211 */ /* 0x080fe200008f0eff */
[----:B------:R0:W2:Y:S01]  /*01d0*/  LDG.E.U16 R17, [R2.64] ;  /* 0x0000000402117981 */ /* 0x0000a2000c1e1500 */
[----:B------:R-:W-:-:S02]  /*01e0*/  LEA.HI.X.SX32 R7, R8, R20, 0x1, P0 ;  /* 0x0000001408077211 */ /* 0x000fc400000f0eff */
[C---:B------:R-:W-:Y:S01]  /*01f0*/  LEA R10, P0, R9.reuse, R19, 0x1 ;  /* 0x00000013090a7211 */ /* 0x040fe200078008ff */
[----:B------:R1:W3:Y:S01]  /*0200*/  LDG.E.U16 R18, [R4.64] ;  /* 0x0000000404127981 */ /* 0x0002e2000c1e1500 */
[C---:B------:R-:W-:Y:S02]  /*0210*/  LEA R15, R16.reuse, R13, 0x1 ;  /* 0x0000000d100f7211 */ /* 0x040fe400078e08ff */
[-C--:B------:R-:W-:Y:S01]  /*0220*/  LEA.HI.X.SX32 R11, R9, R20.reuse, 0x1, P0 ;  /* 0x00000014090b7211 */ /* 0x080fe200000f0eff */
[----:B------:R4:W5:Y:S01]  /*0230*/  LDG.E.U16 R6, [R6.64] ;  /* 0x0000000406067981 */ /* 0x000962000c1e1500 */
[CC--:B------:R-:W-:Y:S01]  /*0240*/  LEA R12, P1, R13.reuse, R19.reuse, 0x1 ;  /* 0x000000130d0c7211 */ /* 0x0c0fe200078208ff */
[----:B------:R-:W-:Y:S01]  /*0250*/  IMAD R16, R16, 0x2, R15 ;  /* 0x0000000210107824 */ /* 0x000fe200078e020f */
[----:B------:R-:W-:Y:S01]  /*0260*/  LEA R8, P0, R0, R19, 0x1 ;  /* 0x0000001300087211 */ /* 0x000fe200078008ff */
[----:B------:R4:W3:Y:S01]  /*0270*/  LDG.E.U16 R10, [R10.64] ;  /* 0x000000040a0a7981 */ /* 0x0008e2000c1e1500 */
[----:B------:R-:W-:-:S02]  /*0280*/  LEA.HI.X.SX32 R13, R13, R20, 0x1, P1 ;  /* 0x000000140d0d7211 */ /* 0x000fc400008f0eff */
[CC--:B0-----:R-:W-:Y:S02]  /*0290*/  LEA R2, P1, R15.reuse, R19.reuse, 0x1 ;  /* 0x000000130f027211 */ /* 0x0c1fe400078208ff */
[-C--:B------:R-:W-:Y:S01]  /*02a0*/  LEA.HI.X.SX32 R9, R0, R20.reuse, 0x1, P0 ;  /* 0x0000001400097211 */ /* 0x080fe200000f0eff */
[----:B------:R-:W5:Y:S01]  /*02b0*/  LDG.E.U16 R12, [R12.64] ;  /* 0x000000040c0c7981 */ /* 0x000f62000c1e1500 */
[C---:B-1----:R-:W-:Y:S02]  /*02c0*/  LEA R4, P0, R16.reuse, R19, 0x1 ;  /* 0x0000001310047211 */ /* 0x042fe400078008ff */
[-C--:B------:R-:W-:Y:S01]  /*02d0*/  LEA.HI.X.SX32 R3, R15, R20.reuse, 0x1, P1 ;  /* 0x000000140f037211 */ /* 0x080fe200008f0eff */
[----:B------:R0:W5:Y:S01]  /*02e0*/  LDG.E.U16 R8, [R8.64] ;  /* 0x0000000408087981 */ /* 0x000162000c1e1500 */
[----:B------:R-:W-:-:S03]  /*02f0*/  LEA.HI.X.SX32 R5, R16, R20, 0x1, P0 ;  /* 0x0000001410057211 */ /* 0x000fc600000f0eff */
[----:B------:R1:W5:Y:S04]  /*0300*/  LDG.E.U16 R2, [R2.64] ;  /* 0x0000000402027981 */ /* 0x000368000c1e1500 */
[----:B------:R0:W5:Y:S01]  /*0310*/  LDG.E.U16 R4, [R4.64] ;  /* 0x0000000404047981 */ /* 0x000162000c1e1500 */
[----:B------:R-:W-:Y:S02]  /*0320*/  SHF.R.S32.HI R0, RZ, 0x7, R56 ;  /* 0x00000007ff007819 */ /* 0x000fe40000011438 */
[----:B----4-:R-:W-:Y:S02]  /*0330*/  SHF.L.U32 R7, R14, 0x1, RZ ;  /* 0x000000010e077819 */ /* 0x010fe400000006ff */
[----:B------:R-:W-:-:S04]  /*0340*/  SGXT R0, R0, 0x1 ;  /* 0x000000010000781a */ /* 0x000fc80000000200 */
[----:B------:R-:W-:-:S04]  /*0350*/  LOP3.LUT R0, R7, 0x110, R0, 0x78, !PT ;  /* 0x0000011007007812 */ /* 0x000fc800078e7800 */
[C---:B------:R-:W-:Y:S02]  /*0360*/  LOP3.LUT R7, R0.reuse, 0x20, RZ, 0x3c, !PT ;  /* 0x0000002000077812 */ /* 0x040fe400078e3cff */
[C---:B------:R-:W-:Y:S02]  /*0370*/  LOP3.LUT R11, R0.reuse, 0x40, RZ, 0x3c, !PT ;  /* 0x00000040000b7812 */ /* 0x040fe400078e3cff */
[----:B0-----:R-:W-:Y:S01]  /*0380*/  LOP3.LUT R9, R0, 0x60, RZ, 0x3c, !PT ;  /* 0x0000006000097812 */ /* 0x001fe200078e3cff */
[----:B-1----:R-:W-:-:S05]  /*0390*/  IMAD.MOV.U32 R3, RZ, RZ, 0x1 ;  /* 0x00000001ff037424 */ /* 0x002fca00078e00ff */
[----:B------:R-:W-:Y:S01]  /*03a0*/  ISETP.LE.AND P0, PT, R3, c[0x0][0x1d0], PT ;  /* 0x0000740003007a0c */ /* 0x000fe20003f03270 */
[----:B------:R-:W-:Y:S01]  /*03b0*/  IMAD.MOV.U32 R3, RZ, RZ, 0x3f800000 ;  /* 0x3f800000ff037424 */ /* 0x000fe200078e00ff */
[----:B------:R-:W-:Y:S01]  /*03c0*/  MOV R40, 0xff800000 ;  /* 0xff80000000287802 */ /* 0x000fe20000000f00 */
[----:B------:R-:W-:Y:S01]  /*03d0*/  IMAD.MOV.U32 R32, RZ, RZ, -0x800000 ;  /* 0xff800000ff207424 */ /* 0x000fe200078e00ff */
[----:B------:R-:W-:Y:S01]  /*03e0*/  MOV R5, 0x3f800000 ;  /* 0x3f80000000057802 */ /* 0x000fe20000000f00 */
[----:B------:R-:W-:Y:S01]  /*03f0*/  CS2R R14, SRZ ;  /* 0x00000000000e7805 */ /* 0x000fe2000001ff00 */
[C---:B------:R-:W-:Y:S02]  /*0400*/  SHF.L.U32 R60, R56.reuse, 0x1, RZ ;  /* 0x00000001383c7819 */ /* 0x040fe400000006ff */
[C---:B------:R-:W-:Y:S01]  /*0410*/  LOP3.LUT R57, R56.reuse, 0x7, RZ, 0xc0, !PT ;  /* 0x0000000738397812 */ /* 0x040fe200078ec0ff */
[----:B--2---:R0:W-:Y:S04]  /*0420*/  STS.U16 [R0], R17 ;  /* 0x0000001100007388 */ /* 0x0041e80000000400 */
[----:B---3--:R-:W-:Y:S04]  /*0430*/  STS.U16 [R0+0x800], R10 ;  /* 0x0008000a00007388 */ /* 0x008fe80000000400 */
[----:B------:R1:W-:Y:S04]  /*0440*/  STS.U16 [R7+0x200], R18 ;  /* 0x0002001207007388 */ /* 0x0003e80000000400 */
[----:B-----5:R2:W-:Y:S04]  /*0450*/  STS.U16 [R7+0xa00], R12 ;  /* 0x000a000c07007388 */ /* 0x0205e80000000400 */
[----:B------:R3:W-:Y:S04]  /*0460*/  STS.U16 [R11+0x400], R6 ;  /* 0x000400060b007388 */ /* 0x0007e80000000400 */
[----:B------:R3:W-:Y:S04]  /*0470*/  STS.U16 [R11+0xc00], R2 ;  /* 0x000c00020b007388 */ /* 0x0007e80000000400 */
[----:B------:R3:W-:Y:S04]  /*0480*/  STS.U16 [R9+0x600], R8 ;  /* 0x0006000809007388 */ /* 0x0007e80000000400 */
[----:B------:R3:W-:Y:S01]  /*0490*/  STS.U16 [R9+0xe00], R4 ;  /* 0x000e000409007388 */ /* 0x0007e20000000400 */
[----:B0-----:R-:W-:Y:S01]  /*04a0*/  CS2R R16, SRZ ;  /* 0x0000000000107805 */ /* 0x001fe2000001ff00 */
[----:B-1----:R-:W-:Y:S01]  /*04b0*/  CS2R R18, SRZ ;  /* 0x0000000000127805 */ /* 0x002fe2000001ff00 */
[----:B--2---:R-:W-:Y:S01]  /*04c0*/  CS2R R12, SRZ ;  /* 0x00000000000c7805 */ /* 0x004fe2000001ff00 */
[----:B------:R-:W-:Y:S01]  /*04d0*/  LOP3.LUT R0, R56, 0x1f, RZ, 0xc0, !PT ;  /* 0x0000001f38007812 */ /* 0x000fe200078ec0ff */
[----:B------:R-:W-:Y:S05]  /*04e0*/  @!P0 BRA `(.L_x_0) ;  /* 0x00000f1000008947 */ /* 0x000fea0003800000 */
[C---:B---3--:R-:W-:Y:S01]  /*04f0*/  IMAD R2, R61.reuse, c[0x0][0x1b0], RZ ;  /* 0x00006c003d027a24 */ /* 0x048fe200078e02ff */
[----:B------:R-:W-:Y:S01]  /*0500*/  LOP3.LUT R3, R56, 0xf, RZ, 0xc0, !PT ;  /* 0x0000000f38037812 */ /* 0x000fe200078ec0ff */
[----:B------:R-:W-:Y:S01]  /*0510*/  IMAD R5, R0, c[0x0][0x1b4], RZ ;  /* 0x00006d0000057a24 */ /* 0x000fe200078e02ff */
[----:B------:R-:W-:Y:S01]  /*0520*/  SHF.R.S32.HI R6, RZ, 0x2, R56 ;  /* 0x00000002ff067819 */ /* 0x000fe20000011438 */
[----:B------:R-:W-:Y:S01]  /*0530*/  IMAD.SHL.U32 R4, R2, 0x2, RZ ;  /* 0x0000000202047824 */ /* 0x000fe200078e00ff */
[----:B------:R-:W-:Y:S01]  /*0540*/  LOP3.LUT R44, R60, 0x1fe, RZ, 0xc0, !PT ;  /* 0x000001fe3c2c7812 */ /* 0x000fe200078ec0ff */
[----:B------:R-:W-:Y:S01]  /*0550*/  IMAD R0, R61, c[0x0][0x1a0], RZ ;  /* 0x000068003d007a24 */ /* 0x000fe200078e02ff */
[----:B------:R-:W-:Y:S01]  /*0560*/  SHF.L.U32 R7, R5, 0x1, RZ ;  /* 0x0000000105077819 */ /* 0x000fe200000006ff */
[----:B------:R-:W-:Y:S01]  /*0570*/  IMAD R3, R3, c[0x0][0x1a8], RZ ;  /* 0x00006a0003037a24 */ /* 0x000fe200078e02ff */
[----:B------:R-:W-:Y:S01]  /*0580*/  SGXT R6, R6, 0x1 ;  /* 0x000000010606781a */ /* 0x000fe20000000200 */
[----:B------:R-:W-:Y:S01]  /*0590*/  IMAD.SHL.U32 R9, R57, 0x10, RZ ;  /* 0x0000001039097824 */ /* 0x000fe200078e00ff */
[----:B------:R-:W-:Y:S01]  /*05a0*/  IADD3 R10, P2, P3, R7, c[0x0][0x170], R4 ;  /* 0x00005c00070a7a10 */ /* 0x000fe20007b5e004 */
[----:B------:R-:W-:Y:S01]  /*05b0*/  IMAD.HI R7, R5, 0x2, RZ ;  /* 0x0000000205077827 */ /* 0x000fe200078e02ff */
[--C-:B------:R-:W-:Y:S01]  /*05c0*/  SHF.R.U32.HI R11, RZ, 0x2, R56.reuse ;  /* 0x00000002ff0b7819 */ /* 0x100fe20000011638 */
[----:B------:R-:W-:Y:S01]  /*05d0*/  CS2R R16, SRZ ;  /* 0x0000000000107805 */ /* 0x000fe2000001ff00 */
[----:B------:R-:W-:Y:S01]  /*05e0*/  LOP3.LUT R6, R6, 0x90, RZ, 0xc0, !PT ;  /* 0x0000009006067812 */ /* 0x000fe200078ec0ff */
[----:B------:R-:W-:Y:S01]  /*05f0*/  IMAD.HI R4, R2, 0x2, RZ ;  /* 0x0000000202047827 */ /* 0x000fe200078e02ff */
[----:B------:R-:W-:Y:S01]  /*0600*/  SHF.L.U32 R2, R0, 0x1, RZ ;  /* 0x0000000100027819 */ /* 0x000fe200000006ff */
[----:B------:R-:W-:Y:S01]  /*0610*/  CS2R R18, SRZ ;  /* 0x0000000000127805 */ /* 0x000fe2000001ff00 */
[----:B------:R-:W-:Y:S01]  /*0620*/  LOP3.LUT R12, R56, 0x10, RZ, 0xc0, !PT ;  /* 0x00000010380c7812 */ /* 0x000fe200078ec0ff */
[----:B------:R-:W-:Y:S01]  /*0630*/  IMAD.SHL.U32 R5, R3, 0x2, RZ ;  /* 0x0000000203057824 */ /* 0x000fe200078e00ff */
[----:B------:R-:W-:Y:S01]  /*0640*/  LOP3.LUT R9, R9, 0xe0, R56, 0x78, !PT ;  /* 0x000000e009097812 */ /* 0x000fe200078e7838 */
[----:B------:R-:W-:Y:S01]  /*0650*/  IMAD.HI R0, R0, 0x2, RZ ;  /* 0x0000000200007827 */ /* 0x000fe200078e02ff */
[----:B------:R-:W-:-:S02]  /*0660*/  LOP3.LUT R44, R44, 0x30, R11, 0x78, !PT ;  /* 0x000000302c2c7812 */ /* 0x000fc400078e780b */
[----:B------:R-:W-:Y:S01]  /*0670*/  IADD3 R13, P0, P1, R5, c[0x0][0x168], R2 ;  /* 0x00005a00050d7a10 */ /* 0x000fe2000791e002 */
[----:B------:R-:W-:Y:S01]  /*0680*/  IMAD.SHL.U32 R5, R56, 0x20, RZ ;  /* 0x0000002038057824 */ /* 0x000fe200078e00ff */
[----:B------:R-:W-:Y:S01]  /*0690*/  IADD3.X R11, R7, c[0x0][0x174], R4, P2, P3 ;  /* 0x00005d00070b7a10 */ /* 0x000fe200017e6404 */
[----:B------:R-:W-:Y:S01]  /*06a0*/  IMAD.HI R3, R3, 0x2, RZ ;  /* 0x0000000203037827 */ /* 0x000fe200078e02ff */
[----:B------:R-:W-:Y:S02]  /*06b0*/  SHF.R.U32.HI R4, RZ, 0x4, R56 ;  /* 0x00000004ff047819 */ /* 0x000fe40000011638 */
[----:B------:R-:W-:Y:S01]  /*06c0*/  LOP3.LUT R5, R6, 0x60, R5, 0xf8, !PT ;  /* 0x0000006006057812 */ /* 0x000fe200078ef805 */
[----:B------:R-:W-:Y:S01]  /*06d0*/  IMAD.MOV.U32 R47, RZ, RZ, -0x800000 ;  /* 0xff800000ff2f7424 */ /* 0x000fe200078e00ff */
[----:B------:R-:W-:Y:S01]  /*06e0*/  LEA R54, R57, R12, 0x1 ;  /* 0x0000000c39367211 */ /* 0x000fe200078e08ff */
[----:B------:R-:W-:Y:S01]  /*06f0*/  IMAD.MOV.U32 R49, RZ, RZ, -0x800000 ;  /* 0xff800000ff317424 */ /* 0x000fe200078e00ff */
[----:B------:R-:W-:-:S02]  /*0700*/  LOP3.LUT R9, R9, 0x10, R60, 0x78, !PT ;  /* 0x0000001009097812 */ /* 0x000fc400078e783c */
[----:B------:R-:W-:Y:S02]  /*0710*/  SHF.R.U32.HI R2, RZ, 0x5, R56 ;  /* 0x00000005ff027819 */ /* 0x000fe40000011638 */
[----:B------:R-:W-:Y:S01]  /*0720*/  SGXT.U32 R4, R4, 0x4 ;  /* 0x000000040404781a */ /* 0x000fe20000000000 */
[----:B------:R-:W-:Y:S01]  /*0730*/  IMAD.U32 R54, R54, 0x80, R9 ;  /* 0x0000008036367824 */ /* 0x000fe200078e0009 */
[----:B------:R-:W-:Y:S02]  /*0740*/  LOP3.LUT R5, R5, 0x10, R60, 0x78, !PT ;  /* 0x0000001005057812 */ /* 0x000fe400078e783c */
[----:B------:R-:W-:Y:S01]  /*0750*/  SGXT.U32 R2, R2, 0x3 ;  /* 0x000000030202781a */ /* 0x000fe20000000000 */
[----:B------:R-:W-:Y:S01]  /*0760*/  IMAD R4, R4, c[0x0][0x1a4], RZ ;  /* 0x0000690004047a24 */ /* 0x000fe200078e02ff */
[----:B------:R-:W-:Y:S01]  /*0770*/  MOV R9, c[0x0][0x1a4] ;  /* 0x0000690000097a02 */ /* 0x000fe20000000f00 */
[----:B------:R-:W-:Y:S01]  /*0780*/  IMAD R45, R12, 0x10, R5 ;  /* 0x000000100c2d7824 */ /* 0x000fe200078e0205 */
[----:B------:R-:W-:Y:S01]  /*0790*/  SHF.L.U32 R12, R56, 0x3, RZ ;  /* 0x00000003380c7819 */ /* 0x000fe200000006ff */
[----:B------:R-:W-:Y:S01]  /*07a0*/  IMAD R2, R2, c[0x0][0x1b8], RZ ;  /* 0x00006e0002027a24 */ /* 0x000fe200078e02ff */
[----:B------:R-:W-:-:S02]  /*07b0*/  MOV R15, c[0x0][0x1b8] ;  /* 0x00006e00000f7a02 */ /* 0x000fc40000000f00 */
[----:B------:R-:W-:Y:S01]  /*07c0*/  IADD3.X R7, R3, c[0x0][0x16c], R0, P0, P1 ;  /* 0x00005b0003077a10 */ /* 0x000fe200007e2400 */
[----:B------:R-:W-:Y:S01]  /*07d0*/  IMAD R0, R9, 0x10, R4 ;  /* 0x0000001009007824 */ /* 0x000fe200078e0204 */
[----:B------:R-:W-:Y:S02]  /*07e0*/  SHF.R.S32.HI R14, RZ, 0x6, R56 ;  /* 0x00000006ff0e7819 */ /* 0x000fe40000011438 */
[----:B------:R-:W-:Y:S02]  /*07f0*/  LOP3.LUT R20, R12, 0x30, RZ, 0xc0, !PT ;  /* 0x000000300c147812 */ /* 0x000fe400078ec0ff */
[----:B------:R-:W-:Y:S02]  /*0800*/  LEA R3, R15, R2, 0x3 ;  /* 0x000000020f037211 */ /* 0x000fe400078e18ff */
[----:B------:R-:W-:Y:S01]  /*0810*/  SGXT R14, R14, 0x1 ;  /* 0x000000010e0e781a */ /* 0x000fe20000000200 */
[----:B------:R-:W-:Y:S01]  /*0820*/  IMAD R41, R57, 0x40, R20 ;  /* 0x0000004039297824 */ /* 0x000fe200078e0214 */
[----:B------:R-:W-:-:S02]  /*0830*/  LEA R42, P0, R4, R13, 0x1 ;  /* 0x0000000d042a7211 */ /* 0x000fc400078008ff */
[----:B------:R-:W-:Y:S02]  /*0840*/  LEA R8, P1, R0, R13, 0x1 ;  /* 0x0000000d00087211 */ /* 0x000fe400078208ff */
[-C--:B------:R-:W-:Y:S01]  /*0850*/  LEA R6, P2, R2, R10.reuse, 0x1 ;  /* 0x0000000a02067211 */ /* 0x080fe200078408ff */
[----:B------:R-:W-:Y:S01]  /*0860*/  CS2R R12, SRZ ;  /* 0x00000000000c7805 */ /* 0x000fe2000001ff00 */
[----:B------:R-:W-:Y:S02]  /*0870*/  LEA R10, P3, R3, R10, 0x1 ;  /* 0x0000000a030a7211 */ /* 0x000fe400078608ff */
[----:B------:R-:W-:Y:S02]  /*0880*/  LOP3.LUT R21, R14, 0x90, RZ, 0xc0, !PT ;  /* 0x000000900e157812 */ /* 0x000fe400078ec0ff */
[-C--:B------:R-:W-:Y:S01]  /*0890*/  LEA.HI.X.SX32 R43, R4, R7.reuse, 0x1, P0 ;  /* 0x00000007042b7211 */ /* 0x080fe200000f0eff */
[----:B------:R-:W-:Y:S01]  /*08a0*/  CS2R R14, SRZ ;  /* 0x00000000000e7805 */ /* 0x000fe2000001ff00 */
[----:B------:R-:W-:-:S02]  /*08b0*/  LEA.HI.X.SX32 R9, R0, R7, 0x1, P1 ;  /* 0x0000000700097211 */ /* 0x000fc400008f0eff */
[-C--:B------:R-:W-:Y:S02]  /*08c0*/  LEA.HI.X.SX32 R7, R2, R11.reuse, 0x1, P2 ;  /* 0x0000000b02077211 */ /* 0x080fe400010f0eff */
[----:B------:R-:W-:Y:S02]  /*08d0*/  LEA.HI.X.SX32 R11, R3, R11, 0x1, P3 ;  /* 0x0000000b030b7211 */ /* 0x000fe400018f0eff */
[----:B------:R-:W-:Y:S02]  /*08e0*/  MOV R3, 0x3f800000 ;  /* 0x3f80000000037802 */ /* 0x000fe40000000f00 */
[----:B------:R-:W-:Y:S02]  /*08f0*/  MOV R4, RZ ;  /* 0x000000ff00047202 */ /* 0x000fe40000000f00 */
[----:B------:R-:W-:Y:S02]  /*0900*/  MOV R0, RZ ;  /* 0x000000ff00007202 */ /* 0x000fe40000000f00 */
[----:B------:R-:W-:-:S02]  /*0910*/  MOV R5, 0x3f800000 ;  /* 0x3f80000000057802 */ /* 0x000fc40000000f00 */
[----:B------:R-:W-:Y:S02]  /*0920*/  MOV R2, RZ ;  /* 0x000000ff00027202 */ /* 0x000fe40000000f00 */
[--C-:B------:R-:W-:Y:S02]  /*0930*/  LOP3.LUT R46, R21, 0x17e, R60.reuse, 0x78, !PT ;  /* 0x0000017e152e7812 */ /* 0x100fe400078e783c */
[----:B------:R-:W-:Y:S02]  /*0940*/  LOP3.LUT R41, R41, 0x30, R60, 0x78, !PT ;  /* 0x0000003029297812 */ /* 0x000fe400078e783c */
.L_x_1:
[----:B------:R-:W-:-:S04]  /*0950*/  IMAD.WIDE R26, R4, 0x2, R42 ;  /* 0x00000002041a7825 */ /* 0x000fc800078e022a */
[----:B------:R-:W-:Y:S01]  /*0960*/  IMAD.WIDE R24, R4, 0x2, R8 ;  /* 0x0000000204187825 */ /* 0x000fe200078e0208 */
[----:B------:R-:W2:Y:S04]  /*0970*/  LDG.E.U16 R37, [R26.64] ;  /* 0x000000041a257981 */ /* 0x000ea8000c1e1500 */
[----:B------:R-:W3:Y:S01]  /*0980*/  LDG.E.U16 R40, [R24.64] ;  /* 0x0000000418287981 */ /* 0x000ee2000c1e1500 */
[----:B------:R-:W-:-:S03]  /*0990*/  IMAD.WIDE R50, R0, 0x2, R6 ;  /* 0x0000000200327825 */ /* 0x000fc600078e0206 */
[----:B------:R-:W-:Y:S01]  /*09a0*/  BAR.SYNC.DEFER_BLOCKING 0x0 ;  /* 0x0000000000007b1d */ /* 0x000fe20000010000 */
[----:B------:R-:W-:-:S05]  /*09b0*/  IMAD.WIDE R52, R0, 0x2, R10 ;  /* 0x0000000200347825 */ /* 0x000fca00078e020a */
[----:B--2---:R-:W-:Y:S04]  /*09c0*/  STS.U16 [R46+0x1000], R37 ;  /* 0x001000252e007388 */ /* 0x004fe80000000400 */
[----:B---3--:R-:W-:Y:S04]  /*09d0*/  STS.U16 [R46+0x1200], R40 ;  /* 0x001200282e007388 */ /* 0x008fe80000000400 */
[----:B------:R-:W-:Y:S06]  /*09e0*/  BAR.SYNC.DEFER_BLOCKING 0x0 ;  /* 0x0000000000007b1d */ /* 0x000fec0000010000 */
[----:B------:R0:W2:Y:S04]  /*09f0*/  LDG.E.U16 R50, [R50.64] ;  /* 0x0000000432327981 */ /* 0x0000a8000c1e1500 */
[----:B------:R-:W-:Y:S04]  /*0a00*/  LDSM.16.MT88.4 R20, [R54] ;  /* 0x000000003614783b */ /* 0x000fe80000004200 */
[----:B------:R-:W1:Y:S04]  /*0a10*/  LDSM.16.M88.4 R32, [R45+0x1000] ;  /* 0x001000002d20783b */ /* 0x000e680000000200 */
[----:B0-----:R0:W3:Y:S01]  /*0a20*/  LDG.E.U16 R51, [R52.64] ;  /* 0x0000000434337981 */ /* 0x0010e2000c1e1500 */
[----:B------:R-:W-:-:S03]  /*0a30*/  IADD3 R2, R2, 0x20, RZ ;  /* 0x0000002002027810 */ /* 0x000fc60007ffe0ff */
[----:B------:R-:W4:Y:S04]  /*0a40*/  LDSM.16.M88.4 R24, [R45+0x1200] ;  /* 0x001200002d18783b */ /* 0x000f280000000200 */
[----:B------:R-:W-:Y:S01]  /*0a50*/  BAR.SYNC.DEFER_BLOCKING 0x0 ;  /* 0x0000000000007b1d */ /* 0x000fe20000010000 */
[----:B------:R-:W-:Y:S01]  /*0a60*/  ISETP.GE.AND P0, PT, R2, c[0x0][0x1d0], PT ;  /* 0x0000740002007a0c */ /* 0x000fe20003f06270 */
[C---:B-1----:R-:W-:Y:S08]  /*0a70*/  HMMA.16816.F32.BF16 R28, R20.reuse, R32, RZ ;  /* 0x00000020141c723c */ /* 0x042ff000000418ff */
[C---:B------:R-:W-:Y:S08]  /*0a80*/  HMMA.16816.F32.BF16 R32, R20.reuse, R34, RZ ;  /* 0x000000221420723c */ /* 0x040ff000000418ff */
[C---:B----4-:R-:W-:Y:S08]  /*0a90*/  HMMA.16816.F32.BF16 R36, R20.reuse, R24, RZ ;  /* 0x000000181424723c */ /* 0x050ff000000418ff */
[----:B------:R-:W-:Y:S01]  /*0aa0*/  FMUL R24, R28, c[0x0][0x188] ;  /* 0x000062001c187a20 */ /* 0x000fe20000400000 */
[----:B------:R-:W-:Y:S01]  /*0ab0*/  HMMA.16816.F32.BF16 R20, R20, R26, RZ ;  /* 0x0000001a1414723c */ /* 0x000fe200000418ff */
[----:B------:R-:W-:-:S05]  /*0ac0*/  FMUL R25, R29, c[0x0][0x188] ;  /* 0x000062001d197a20 */ /* 0x000fca0000400000 */
[----:B------:R-:W-:Y:S01]  /*0ad0*/  FMNMX R25, R24, R25, !PT ;  /* 0x0000001918197209 */ /* 0x000fe20007800000 */
[----:B------:R-:W-:Y:S02]  /*0ae0*/  FMUL R24, R32, c[0x0][0x188] ;  /* 0x0000620020187a20 */ /* 0x000fe40000400000 */
[----:B------:R-:W-:Y:S02]  /*0af0*/  FMUL R26, R30, c[0x0][0x188] ;  /* 0x000062001e1a7a20 */ /* 0x000fe40000400000 */
[----:B------:R-:W-:Y:S01]  /*0b00*/  FMUL R27, R31, c[0x0][0x188] ;  /* 0x000062001f1b7a20 */ /* 0x000fe20000400000 */
[----:B------:R-:W-:Y:S01]  /*0b10*/  FMNMX R25, R24, R25, !PT ;  /* 0x0000001918197209 */ /* 0x000fe20007800000 */
[----:B------:R-:W-:-:S03]  /*0b20*/  FMUL R24, R33, c[0x0][0x188] ;  /* 0x0000620021187a20 */ /* 0x000fc60000400000 */
[----:B------:R-:W-:Y:S01]  /*0b30*/  FMNMX R27, R26, R27, !PT ;  /* 0x0000001b1a1b7209 */ /* 0x000fe20007800000 */
        /* <DEDUP_REMOVED lines=17> */
[----:B------:R-:W-:-:S04]  /*0c50*/  FMNMX R25, R25, R24, !PT ;  /* 0x0000001819197209 */ /* 0x000fc80007800000 */
[----:B------:R-:W-:Y:S01]  /*0c60*/  FMNMX R26, R26, R27, !PT ;  /* 0x0000001b1a1a7209 */ /* 0x000fe20007800000 */
[----:B------:R-:W1:Y:S01]  /*0c70*/  SHFL.BFLY PT, R24, R25, 0x2, 0x1f ;  /* 0x0c401f0019187f89 */ /* 0x000e6200000e0000 */
[----:B------:R-:W-:-:S05]  /*0c80*/  FMUL R27, R23, c[0x0][0x188] ;  /* 0x00006200171b7a20 */ /* 0x000fca0000400000 */
[----:B------:R-:W-:-:S05]  /*0c90*/  FMNMX R27, R27, R26, !PT ;  /* 0x0000001a1b1b7209 */ /* 0x000fca0007800000 */
[----:B------:R-:W4:Y:S01]  /*0ca0*/  SHFL.BFLY PT, R26, R27, 0x2, 0x1f ;  /* 0x0c401f001b1a7f89 */ /* 0x000f2200000e0000 */
[----:B-1----:R-:W-:-:S05]  /*0cb0*/  FMNMX R24, R25, R24, !PT ;  /* 0x0000001819187209 */ /* 0x002fca0007800000 */
[----:B------:R-:W1:Y:S01]  /*0cc0*/  SHFL.BFLY PT, R25, R24, 0x1, 0x1f ;  /* 0x0c201f0018197f89 */ /* 0x000e6200000e0000 */
[----:B----4-:R-:W-:Y:S02]  /*0cd0*/  FMNMX R26, R27, R26, !PT ;  /* 0x0000001a1b1a7209 */ /* 0x010fe40007800000 */
[----:B-1----:R-:W-:-:S03]  /*0ce0*/  FMNMX R40, R24, R25, !PT ;  /* 0x0000001918287209 */ /* 0x002fc60007800000 */
[----:B------:R-:W1:Y:S01]  /*0cf0*/  SHFL.BFLY PT, R25, R26, 0x1, 0x1f ;  /* 0x0c201f001a197f89 */ /* 0x000e6200000e0000 */
[----:B------:R-:W-:-:S05]  /*0d00*/  FMNMX R40, R40, R47, !PT ;  /* 0x0000002f28287209 */ /* 0x000fca0007800000 */
[--C-:B------:R-:W-:Y:S02]  /*0d10*/  FFMA R28, R28, c[0x0][0x188], -R40.reuse ;  /* 0x000062001c1c7a23 */ /* 0x100fe40000000828 */
[--C-:B------:R-:W-:Y:S02]  /*0d20*/  FFMA R29, R29, c[0x0][0x188], -R40.reuse ;  /* 0x000062001d1d7a23 */ /* 0x100fe40000000828 */
[----:B------:R-:W-:Y:S02]  /*0d30*/  FMUL R28, R28, 1.4426950216293334961 ;  /* 0x3fb8aa3b1c1c7820 */ /* 0x000fe40000400000 */
[----:B------:R-:W-:Y:S02]  /*0d40*/  FMUL R24, R29, 1.4426950216293334961 ;  /* 0x3fb8aa3b1d187820 */ /* 0x000fe40000400000 */
[--C-:B------:R-:W-:Y:S02]  /*0d50*/  FFMA R32, R32, c[0x0][0x188], -R40.reuse ;  /* 0x0000620020207a23 */ /* 0x100fe40000000828 */
[----:B------:R-:W-:Y:S01]  /*0d60*/  MUFU.EX2 R28, R28 ;  /* 0x0000001c001c7308 */ /* 0x000fe20000000800 */
[----:B------:R-:W-:-:S02]  /*0d70*/  FFMA R33, R33, c[0x0][0x188], -R40 ;  /* 0x0000620021217a23 */ /* 0x000fc40000000828 */
[----:B------:R-:W-:Y:S02]  /*0d80*/  FMUL R29, R32, 1.4426950216293334961 ;  /* 0x3fb8aa3b201d7820 */ /* 0x000fe40000400000 */
[--C-:B------:R-:W-:Y:S01]  /*0d90*/  FFMA R20, R20, c[0x0][0x188], -R40.reuse ;  /* 0x0000620014147a23 */ /* 0x100fe20000000828 */
[----:B-1----:R-:W-:Y:S02]  /*0da0*/  FMNMX R32, R26, R25, !PT ;  /* 0x000000191a207209 */ /* 0x002fe40007800000 */
[----:B------:R-:W1:Y:S01]  /*0db0*/  MUFU.EX2 R24, R24 ;  /* 0x0000001800187308 */ /* 0x000e620000000800 */
[----:B------:R-:W-:Y:S02]  /*0dc0*/  FFMA R27, R36, c[0x0][0x188], -R40 ;  /* 0x00006200241b7a23 */ /* 0x000fe40000000828 */
[----:B------:R-:W-:Y:S01]  /*0dd0*/  FADD R25, -R40, R47 ;  /* 0x0000002f28197221 */ /* 0x000fe20000000100 */
[----:B------:R-:W-:Y:S01]  /*0de0*/  FMNMX R32, R32, R49, !PT ;  /* 0x0000003120207209 */ /* 0x000fe20007800000 */
[----:B------:R-:W-:-:S02]  /*0df0*/  FMUL R33, R33, 1.4426950216293334961 ;  /* 0x3fb8aa3b21217820 */ /* 0x000fc40000400000 */
[----:B------:R-:W-:Y:S01]  /*0e00*/  FMUL R20, R20, 1.4426950216293334961 ;  /* 0x3fb8aa3b14147820 */ /* 0x000fe20000400000 */
[----:B------:R-:W-:Y:S01]  /*0e10*/  MUFU.EX2 R29, R29 ;  /* 0x0000001d001d7308 */ /* 0x000fe20000000800 */
[----:B------:R-:W-:Y:S02]  /*0e20*/  FMUL R27, R27, 1.4426950216293334961 ;  /* 0x3fb8aa3b1b1b7820 */ /* 0x000fe40000400000 */
[----:B------:R-:W-:Y:S02]  /*0e30*/  FMUL R25, R25, 1.4426950216293334961 ;  /* 0x3fb8aa3b19197820 */ /* 0x000fe40000400000 */
[----:B------:R-:W-:Y:S02]  /*0e40*/  FFMA R37, R37, c[0x0][0x188], -R40 ;  /* 0x0000620025257a23 */ /* 0x000fe40000000828 */
[----:B------:R-:W-:Y:S01]  /*0e50*/  FFMA R30, R30, c[0x0][0x188], -R32 ;  /* 0x000062001e1e7a23 */ /* 0x000fe20000000820 */
[----:B------:R1:W-:Y:S01]  /*0e60*/  MUFU.EX2 R48, R20 ;  /* 0x0000001400307308 */ /* 0x0003e20000000800 */
[----:B------:R-:W-:-:S02]  /*0e70*/  FMUL R37, R37, 1.4426950216293334961 ;  /* 0x3fb8aa3b25257820 */ /* 0x000fc40000400000 */
[----:B------:R-:W-:Y:S02]  /*0e80*/  FFMA R21, R21, c[0x0][0x188], -R40 ;  /* 0x0000620015157a23 */ /* 0x000fe40000000828 */
[----:B------:R-:W-:Y:S02]  /*0e90*/  FMUL R30, R30, 1.4426950216293334961 ;  /* 0x3fb8aa3b1e1e7820 */ /* 0x000fe40000400000 */
[----:B------:R-:W-:Y:S01]  /*0ea0*/  FFMA R31, R31, c[0x0][0x188], -R32 ;  /* 0x000062001f1f7a23 */ /* 0x000fe20000000820 */
[----:B------:R-:W-:Y:S01]  /*0eb0*/  MUFU.EX2 R36, R33 ;  /* 0x0000002100247308 */ /* 0x000fe20000000800 */
[----:B-1----:R-:W-:Y:S01]  /*0ec0*/  FADD R20, R28, R24 ;  /* 0x000000181c147221 */ /* 0x002fe20000000000 */
[----:B------:R-:W-:Y:S01]  /*0ed0*/  F2FP.BF16.PACK_AB R28, R24, R28 ;  /* 0x0000001c181c723e */ /* 0x000fe200000010ff */
[----:B------:R-:W-:Y:S02]  /*0ee0*/  FMUL R21, R21, 1.4426950216293334961 ;  /* 0x3fb8aa3b15157820 */ /* 0x000fe40000400000 */
[----:B------:R-:W-:-:S02]  /*0ef0*/  FMUL R58, R31, 1.4426950216293334961 ;  /* 0x3fb8aa3b1f3a7820 */ /* 0x000fc40000400000 */
[--C-:B------:R-:W-:Y:S01]  /*0f00*/  FFMA R34, R34, c[0x0][0x188], -R32.reuse ;  /* 0x0000620022227a23 */ /* 0x100fe20000000820 */
[----:B0-----:R-:W-:Y:S01]  /*0f10*/  MUFU.EX2 R53, R27 ;  /* 0x0000001b00357308 */ /* 0x001fe20000000800 */
[--C-:B------:R-:W-:Y:S02]  /*0f20*/  FFMA R35, R35, c[0x0][0x188], -R32.reuse ;  /* 0x0000620023237a23 */ /* 0x100fe40000000820 */
[----:B------:R-:W-:Y:S02]  /*0f30*/  FMUL R31, R34, 1.4426950216293334961 ;  /* 0x3fb8aa3b221f7820 */ /* 0x000fe40000400000 */
[--C-:B------:R-:W-:Y:S02]  /*0f40*/  FFMA R38, R38, c[0x0][0x188], -R32.reuse ;  /* 0x0000620026267a23 */ /* 0x100fe40000000820 */
[--C-:B------:R-:W-:Y:S01]  /*0f50*/  FFMA R39, R39, c[0x0][0x188], -R32.reuse ;  /* 0x0000620027277a23 */ /* 0x100fe20000000820 */
[----:B------:R-:W0:Y:S01]  /*0f60*/  MUFU.EX2 R33, R25 ;  /* 0x0000001900217308 */ /* 0x000e220000000800 */
[----:B------:R-:W-:-:S07]  /*0f70*/  FFMA R23, R23, c[0x0][0x188], -R32 ;  /* 0x0000620017177a23 */ /* 0x000fce0000000820 */
[----:B------:R-:W-:Y:S08]  /*0f80*/  MUFU.EX2 R52, R37 ;  /* 0x0000002500347308 */ /* 0x000ff00000000800 */
[----:B------:R1:W-:Y:S01]  /*0f90*/  MUFU.EX2 R37, R30 ;  /* 0x0000001e00257308 */ /* 0x0003e20000000800 */
[C---:B0-----:R-:W-:Y:S02]  /*0fa0*/  FMUL R16, R33.reuse, R16 ;  /* 0x0000001021107220 */ /* 0x041fe40000400000 */
[----:B------:R-:W-:-:S02]  /*0fb0*/  FMUL R17, R33, R17 ;  /* 0x0000001121117220 */ /* 0x000fc40000400000 */
[C---:B------:R-:W-:Y:S02]  /*0fc0*/  FMUL R12, R33.reuse, R12 ;  /* 0x0000000c210c7220 */ /* 0x040fe40000400000 */
[----:B------:R-:W-:Y:S01]  /*0fd0*/  FMUL R13, R33, R13 ;  /* 0x0000000d210d7220 */ /* 0x000fe20000400000 */
[----:B------:R0:W-:Y:S01]  /*0fe0*/  MUFU.EX2 R47, R21 ;  /* 0x00000015002f7308 */ /* 0x0001e20000000800 */
[----:B-1----:R-:W-:Y:S02]  /*0ff0*/  FADD R30, -R32, R49 ;  /* 0x00000031201e7221 */ /* 0x002fe40000000100 */
[----:B------:R-:W-:Y:S02]  /*1000*/  FADD R49, R29, R20 ;  /* 0x000000141d317221 */ /* 0x000fe40000000000 */
[----:B------:R-:W-:Y:S01]  /*1010*/  FMUL R34, R30, 1.4426950216293334961 ;  /* 0x3fb8aa3b1e227820 */ /* 0x000fe20000400000 */
[C---:B------:R-:W-:Y:S01]  /*1020*/  F2FP.BF16.PACK_AB R30, R36.reuse, R29 ;  /* 0x0000001d241e723e */ /* 0x040fe200000010ff */
[----:B------:R-:W-:Y:S01]  /*1030*/  FADD R20, R36, R49 ;  /* 0x0000003124147221 */ /* 0x000fe20000000000 */
[----:B------:R-:W1:Y:S01]  /*1040*/  MUFU.EX2 R58, R58 ;  /* 0x0000003a003a7308 */ /* 0x000e620000000800 */
[----:B0-----:R-:W-:-:S02]  /*1050*/  FMUL R21, R35, 1.4426950216293334961 ;  /* 0x3fb8aa3b23157820 */ /* 0x001fc40000400000 */
[----:B------:R-:W-:Y:S02]  /*1060*/  FMUL R35, R38, 1.4426950216293334961 ;  /* 0x3fb8aa3b26237820 */ /* 0x000fe40000400000 */
[----:B------:R-:W-:Y:S02]  /*1070*/  FMUL R36, R39, 1.4426950216293334961 ;  /* 0x3fb8aa3b27247820 */ /* 0x000fe40000400000 */
[----:B------:R-:W-:Y:S01]  /*1080*/  FFMA R38, R22, c[0x0][0x188], -R32 ;  /* 0x0000620016267a23 */ /* 0x000fe20000000820 */
[----:B------:R-:W0:Y:S01]  /*1090*/  MUFU.EX2 R31, R31 ;  /* 0x0000001f001f7308 */ /* 0x000e220000000800 */
[----:B------:R-:W-:-:S07]  /*10a0*/  FMUL R49, R23, 1.4426950216293334961 ;  /* 0x3fb8aa3b17317820 */ /* 0x000fce0000400000 */
[----:B------:R-:W4:Y:S01]  /*10b0*/  MUFU.EX2 R21, R21 ;  /* 0x0000001500157308 */ /* 0x000f220000000800 */
[----:B-1----:R-:W-:Y:S01]  /*10c0*/  FADD R22, R37, R58 ;  /* 0x0000003a25167221 */ /* 0x002fe20000000000 */
[----:B------:R-:W-:Y:S01]  /*10d0*/  F2FP.BF16.PACK_AB R29, R58, R37 ;  /* 0x000000253a1d723e */ /* 0x000fe200000010ff */
[----:B------:R-:W-:-:S05]  /*10e0*/  FMUL R37, R38, 1.4426950216293334961 ;  /* 0x3fb8aa3b26257820 */ /* 0x000fca0000400000 */
[----:B------:R-:W1:Y:S01]  /*10f0*/  MUFU.EX2 R34, R34 ;  /* 0x0000002200227308 */ /* 0x000e620000000800 */
[----:B0-----:R-:W-:Y:S01]  /*1100*/  FADD R22, R31, R22 ;  /* 0x000000161f167221 */ /* 0x001fe20000000000 */
[----:B--2---:R-:W-:Y:S06]  /*1110*/  STS.U16 [R44+0x1000], R50 ;  /* 0x001000322c007388 */ /* 0x004fec0000000400 */
[----:B------:R-:W0:Y:S01]  /*1120*/  MUFU.EX2 R35, R35 ;  /* 0x0000002300237308 */ /* 0x000e220000000800 */
[C---:B----4-:R-:W-:Y:S01]  /*1130*/  F2FP.BF16.PACK_AB R31, R21.reuse, R31 ;  /* 0x0000001f151f723e */ /* 0x050fe200000010ff */
[----:B------:R-:W-:Y:S01]  /*1140*/  FADD R22, R21, R22 ;  /* 0x0000001615167221 */ /* 0x000fe20000000000 */
[----:B---3--:R-:W-:Y:S05]  /*1150*/  STS.U16 [R44+0x1200], R51 ;  /* 0x001200332c007388 */ /* 0x008fea0000000400 */
[----:B------:R-:W2:Y:S01]  /*1160*/  MUFU.EX2 R36, R36 ;  /* 0x0000002400247308 */ /* 0x000ea20000000800 */
[C---:B-1----:R-:W-:Y:S01]  /*1170*/  FMUL R18, R34.reuse, R18 ;  /* 0x0000001222127220 */ /* 0x042fe20000400000 */
[----:B------:R-:W-:Y:S01]  /*1180*/  BAR.SYNC.DEFER_BLOCKING 0x0 ;  /* 0x0000000000007b1d */ /* 0x000fe20000010000 */
[----:B------:R-:W-:-:S02]  /*1190*/  FMUL R19, R34, R19 ;  /* 0x0000001322137220 */ /* 0x000fc40000400000 */
[C---:B------:R-:W-:Y:S02]  /*11a0*/  FMUL R14, R34.reuse, R14 ;  /* 0x0000000e220e7220 */ /* 0x040fe40000400000 */
[----:B0-----:R-:W-:Y:S01]  /*11b0*/  FADD R39, R35, R22 ;  /* 0x0000001623277221 */ /* 0x001fe20000000000 */
[----:B------:R-:W0:Y:S01]  /*11c0*/  MUFU.EX2 R37, R37 ;  /* 0x0000002500257308 */ /* 0x000e220000000800 */
[----:B------:R-:W-:Y:S02]  /*11d0*/  FMUL R15, R34, R15 ;  /* 0x0000000f220f7220 */ /* 0x000fe40000400000 */
[----:B--2---:R-:W-:-:S04]  /*11e0*/  FADD R38, R36, R39 ;  /* 0x0000002724267221 */ /* 0x004fc80000000000 */
[----:B0-----:R-:W-:Y:S01]  /*11f0*/  FADD R39, R37, R38 ;  /* 0x0000002625277221 */ /* 0x001fe20000000000 */
[----:B------:R-:W0:Y:S02]  /*1200*/  LDSM.16.M88.4 R24, [R41+0x1000] ;  /* 0x001000002918783b */ /* 0x000e240000000200 */
[----:B0-----:R-:W-:Y:S01]  /*1210*/  HMMA.16816.F32.BF16 R16, R28, R24, R16 ;  /* 0x000000181c10723c */ /* 0x001fe20000041810 */
[----:B------:R-:W0:Y:S06]  /*1220*/  MUFU.EX2 R24, R49 ;  /* 0x0000003100187308 */ /* 0x000e2c0000000800 */
[----:B------:R-:W-:-:S02]  /*1230*/  FADD R25, R53, R20 ;  /* 0x0000001435197221 */ /* 0x000fc40000000000 */
[----:B------:R-:W-:Y:S02]  /*1240*/  LDSM.16.M88.4 R20, [R41+0x1200] ;  /* 0x001200002914783b */ /* 0x000fe40000000200 */
[----:B------:R-:W-:-:S04]  /*1250*/  FADD R25, R52, R25 ;  /* 0x0000001934197221 */ /* 0x000fc80000000000 */
[----:B------:R-:W-:Y:S02]  /*1260*/  FADD R50, R48, R25 ;  /* 0x0000001930327221 */ /* 0x000fe40000000000 */
[----:B0-----:R-:W-:Y:S02]  /*1270*/  FADD R38, R24, R39 ;  /* 0x0000002718267221 */ /* 0x001fe40000000000 */
[----:B------:R-:W-:-:S03]  /*1280*/  FADD R25, R47, R50 ;  /* 0x000000322f197221 */ /* 0x000fc60000000000 */
[----:B------:R-:W0:Y:S04]  /*1290*/  SHFL.BFLY PT, R49, R38, 0x2, 0x1f ;  /* 0x0c401f0026317f89 */ /* 0x000e2800000e0000 */
[----:B------:R-:W1:Y:S01]  /*12a0*/  SHFL.BFLY PT, R39, R25, 0x2, 0x1f ;  /* 0x0c401f0019277f89 */ /* 0x000e6200000e0000 */
[----:B0-----:R-:W-:Y:S01]  /*12b0*/  FADD R49, R38, R49 ;  /* 0x0000003126317221 */ /* 0x001fe20000000000 */
[----:B------:R-:W-:Y:S01]  /*12c0*/  HMMA.16816.F32.BF16 R12, R28, R20, R12 ;  /* 0x000000141c0c723c */ /* 0x000fe2000004180c */
[----:B-1----:R-:W-:-:S03]  /*12d0*/  FADD R39, R25, R39 ;  /* 0x0000002719277221 */ /* 0x002fc60000000000 */
[----:B------:R-:W0:Y:S04]  /*12e0*/  SHFL.BFLY PT, R21, R49, 0x1, 0x1f ;  /* 0x0c201f0031157f89 */ /* 0x000e2800000e0000 */
[----:B------:R-:W1:Y:S01]  /*12f0*/  SHFL.BFLY PT, R20, R39, 0x1, 0x1f ;  /* 0x0c201f0027147f89 */ /* 0x000e6200000e0000 */
[----:B------:R-:W-:Y:S02]  /*1300*/  F2FP.BF16.PACK_AB R28, R52, R53 ;  /* 0x00000035341c723e */ /* 0x000fe400000010ff */
[----:B------:R-:W-:Y:S02]  /*1310*/  F2FP.BF16.PACK_AB R30, R47, R48 ;  /* 0x000000302f1e723e */ /* 0x000fe400000010ff */
[----:B------:R-:W-:Y:S02]  /*1320*/  F2FP.BF16.PACK_AB R29, R36, R35 ;  /* 0x00000023241d723e */ /* 0x000fe400000010ff */
[----:B------:R-:W-:-:S02]  /*1330*/  F2FP.BF16.PACK_AB R31, R24, R37 ;  /* 0x00000025181f723e */ /* 0x000fc400000010ff */
[----:B------:R-:W-:-:S05]  /*1340*/  MOV R47, R40 ;  /* 0x00000028002f7202 */ /* 0x000fca0000000f00 */
[----:B------:R-:W-:Y:S01]  /*1350*/  HMMA.16816.F32.BF16 R16, R28, R26, R16 ;  /* 0x0000001a1c10723c */ /* 0x000fe20000041810 */
[----:B0-----:R-:W-:-:S07]  /*1360*/  FADD R21, R49, R21 ;  /* 0x0000001531157221 */ /* 0x001fce0000000000 */
[----:B------:R-:W-:Y:S01]  /*1370*/  HMMA.16816.F32.BF16 R12, R28, R22, R12 ;  /* 0x000000161c0c723c */ /* 0x000fe2000004180c */
[----:B------:R-:W-:Y:S02]  /*1380*/  IMAD.MOV.U32 R49, RZ, RZ, R32 ;  /* 0x000000ffff317224 */ /* 0x000fe400078e0020 */
[----:B-1----:R-:W-:Y:S02]  /*1390*/  FADD R20, R39, R20 ;  /* 0x0000001427147221 */ /* 0x002fe40000000000 */
[----:B------:R-:W-:Y:S02]  /*13a0*/  FFMA R5, R34, R5, R21 ;  /* 0x0000000522057223 */ /* 0x000fe40000000015 */
[----:B------:R-:W-:Y:S01]  /*13b0*/  MOV R23, 0x20 ;  /* 0x0000002000177802 */ /* 0x000fe20000000f00 */
[----:B------:R-:W-:-:S04]  /*13c0*/  FFMA R3, R33, R3, R20 ;  /* 0x0000000321037223 */ /* 0x000fc80000000014 */
[C---:B------:R-:W-:Y:S02]  /*13d0*/  IMAD R0, R23.reuse, c[0x0][0x1b4], R0 ;  /* 0x00006d0017007a24 */ /* 0x040fe400078e0200 */
[----:B------:R-:W-:Y:S01]  /*13e0*/  IMAD R4, R23, c[0x0][0x1a4], R4 ;  /* 0x0000690017047a24 */ /* 0x000fe200078e0204 */
[----:B------:R-:W-:Y:S05]  /*13f0*/  @!P0 BRA `(.L_x_1) ;  /* 0xfffff55000008947 */ /* 0x000fea000383ffff */
.L_x_0:
[----:B------:R-:W-:Y:S01]  /*1400*/  LOP3.LUT R0, R60, 0x180, RZ, 0xc0, !PT ;  /* 0x000001803c007812 */ /* 0x000fe200078ec0ff */
[----:B---3--:R-:W-:Y:S01]  /*1410*/  IMAD R4, R61, c[0x0][0x1c0], RZ ;  /* 0x000070003d047a24 */ /* 0x008fe200078e02ff */
[----:B------:R-:W-:Y:S01]  /*1420*/  LOP3.LUT R2, R56, 0x1f, RZ, 0xc0, !PT ;  /* 0x0000001f38027812 */ /* 0x000fe200078ec0ff */
[----:B------:R-:W-:Y:S01]  /*1430*/  IMAD R6, R55, c[0x0][0x1c4], RZ ;  /* 0x0000710037067a24 */ /* 0x000fe200078e02ff */
[----:B------:R-:W-:Y:S01]  /*1440*/  MOV R27, R3 ;  /* 0x00000003001b7202 */ /* 0x000fe20000000f00 */
[----:B------:R-:W-:Y:S01]  /*1450*/  IMAD.MOV.U32 R25, RZ, RZ, R5 ;  /* 0x000000ffff197224 */ /* 0x000fe200078e0005 */
[----:B------:R-:W-:Y:S01]  /*1460*/  LEA R7, R2, R0, 0x2 ;  /* 0x0000000002077211 */ /* 0x000fe200078e10ff */
[----:B------:R-:W-:Y:S01]  /*1470*/  IMAD.MOV.U32 R26, RZ, RZ, 0x3dc6b27f ;  /* 0x3dc6b27fff1a7424 */ /* 0x000fe200078e00ff */
[C---:B------:R-:W-:Y:S01]  /*1480*/  FSETP.GEU.AND P4, PT, R27.reuse, 1.175494350822287508e-38, PT ;  /* 0x008000001b00780b */ /* 0x040fe20003f8e000 */
[----:B------:R-:W-:Y:S01]  /*1490*/  FMUL R2, R27, 8388608 ;  /* 0x4b0000001b027820 */ /* 0x000fe20000400000 */
[----:B------:R-:W-:Y:S01]  /*14a0*/  SHF.R.S32.HI R8, RZ, 0x5, R56 ;  /* 0x00000005ff087819 */ /* 0x000fe20000011438 */
[----:B------:R-:W-:Y:S01]  /*14b0*/  FMUL R0, R25, 8388608 ;  /* 0x4b00000019007820 */ /* 0x000fe20000400000 */
[----:B------:R-:W-:Y:S01]  /*14c0*/  SHF.L.U32 R5, R4, 0x1, RZ ;  /* 0x0000000104057819 */ /* 0x000fe200000006ff */
[----:B------:R-:W-:Y:S01]  /*14d0*/  BAR.SYNC.DEFER_BLOCKING 0x0 ;  /* 0x0000000000007b1d */ /* 0x000fe20000010000 */
[----:B------:R-:W-:Y:S01]  /*14e0*/  FSEL R2, R2, R27, !P4 ;  /* 0x0000001b02027208 */ /* 0x000fe20006000000 */
[----:B------:R-:W-:Y:S01]  /*14f0*/  IMAD.MOV.U32 R35, RZ, RZ, c[0x0][0x1c8] ;  /* 0x00007200ff237624 */ /* 0x000fe200078e00ff */
[C---:B------:R-:W-:Y:S01]  /*1500*/  SHF.L.U32 R10, R6.reuse, 0x1, RZ ;  /* 0x00000001060a7819 */ /* 0x040fe200000006ff */
[----:B------:R-:W-:Y:S01]  /*1510*/  IMAD.HI R6, R6, 0x2, RZ ;  /* 0x0000000206067827 */ /* 0x000fe200078e02ff */
[----:B------:R-:W-:-:S02]  /*1520*/  IADD3 R3, R2, -0x3f3504f3, RZ ;  /* 0xc0cafb0d02037810 */ /* 0x000fc40007ffe0ff */
[----:B------:R-:W-:Y:S02]  /*1530*/  SGXT R8, R8, 0x1 ;  /* 0x000000010808781a */ /* 0x000fe40000000200 */
[----:B------:R-:W-:Y:S02]  /*1540*/  LOP3.LUT R20, R56, 0x18, RZ, 0xc0, !PT ;  /* 0x0000001838147812 */ /* 0x000fe400078ec0ff */
[----:B------:R-:W-:Y:S02]  /*1550*/  LOP3.LUT R21, R3, 0xff800000, RZ, 0xc0, !PT ;  /* 0xff80000003157812 */ /* 0x000fe400078ec0ff */
[----:B------:R-:W-:Y:S01]  /*1560*/  IADD3 R3, P5, P6, R10, c[0x0][0x178], R5 ;  /* 0x00005e000a037a10 */ /* 0x000fe20007ebe005 */
[----:B------:R-:W-:Y:S01]  /*1570*/  IMAD.HI R5, R4, 0x2, RZ ;  /* 0x0000000204057827 */ /* 0x000fe200078e02ff */
[----:B------:R-:W-:Y:S02]  /*1580*/  FSETP.GEU.AND P3, PT, R25, 1.175494350822287508e-38, PT ;  /* 0x008000001900780b */ /* 0x000fe40003f6e000 */
[----:B------:R-:W-:-:S02]  /*1590*/  SHF.L.U32 R10, R56, 0x2, RZ ;  /* 0x00000002380a7819 */ /* 0x000fc400000006ff */
[----:B------:R-:W-:Y:S01]  /*15a0*/  LOP3.LUT R8, R7, 0x808, R8, 0x78, !PT ;  /* 0x0000080807087812 */ /* 0x000fe200078e7808 */
[----:B------:R-:W-:Y:S01]  /*15b0*/  IMAD R7, R20, 0x8, R57 ;  /* 0x0000000814077824 */ /* 0x000fe200078e0239 */
[----:B------:R-:W-:Y:S02]  /*15c0*/  LOP3.LUT R9, R56, 0xe0, RZ, 0xc0, !PT ;  /* 0x000000e038097812 */ /* 0x000fe400078ec0ff */
[----:B------:R-:W-:Y:S02]  /*15d0*/  FSEL R0, R0, R25, !P3 ;  /* 0x0000001900007208 */ /* 0x000fe40005800000 */
[----:B------:R-:W-:Y:S02]  /*15e0*/  LOP3.LUT R10, R10, 0x1c0, RZ, 0xc0, !PT ;  /* 0x000001c00a0a7812 */ /* 0x000fe400078ec0ff */
[----:B------:R-:W-:Y:S02]  /*15f0*/  IADD3.X R5, R6, c[0x0][0x17c], R5, P5, P6 ;  /* 0x00005f0006057a10 */ /* 0x000fe40002fec405 */
[----:B------:R-:W-:Y:S01]  /*1600*/  FSETP.GT.AND P2, PT, |R27|, 8.50705917302346158658e+37, PT ;  /* 0x7e8000001b00780b */ /* 0x000fe20003f44200 */
[----:B------:R-:W-:Y:S01]  /*1610*/  IMAD R57, R57, 0x8, R10 ;  /* 0x0000000839397824 */ /* 0x000fe200078e020a */
[----:B------:R-:W-:-:S02]  /*1620*/  FSEL R6, RZ, -23, P4 ;  /* 0xc1b80000ff067808 */ /* 0x000fc40002000000 */
[----:B------:R-:W-:Y:S02]  /*1630*/  LEA R22, R7, R9, 0x2 ;  /* 0x0000000907167211 */ /* 0x000fe400078e10ff */
[----:B------:R-:W-:Y:S01]  /*1640*/  FSETP.GT.AND P4, PT, |R25|, 8.50705917302346158658e+37, PT ;  /* 0x7e8000001900780b */ /* 0x000fe20003f84200 */
[----:B------:R0:W1:Y:S01]  /*1650*/  I2F R7, R21 ;  /* 0x0000001500077306 */ /* 0x0000620000201400 */
[----:B------:R-:W-:Y:S02]  /*1660*/  IADD3 R9, R0, -0x3f3504f3, RZ ;  /* 0xc0cafb0d00097810 */ /* 0x000fe40007ffe0ff */
[C---:B------:R-:W-:Y:S02]  /*1670*/  FSETP.GEU.AND P1, PT, |R27|.reuse, 1.175494350822287508e-38, PT ;  /* 0x008000001b00780b */ /* 0x040fe40003f2e200 */
[----:B------:R-:W-:Y:S01]  /*1680*/  FSEL R10, RZ, -23, P3 ;  /* 0xc1b80000ff0a7808 */ /* 0x000fe20001800000 */
[----:B------:R-:W-:Y:S01]  /*1690*/  @P2 FMUL R27, R27, 0.25 ;  /* 0x3e8000001b1b2820 */ /* 0x000fe20000400000 */
[----:B------:R-:W-:Y:S01]  /*16a0*/  FSETP.GEU.AND P3, PT, |R25|, 1.175494350822287508e-38, PT ;  /* 0x008000001900780b */ /* 0x000fe20003f6e200 */
[----:B------:R-:W-:Y:S01]  /*16b0*/  @P2 FMUL R17, R17, 0.25 ;  /* 0x3e80000011112820 */ /* 0x000fe20000400000 */
[----:B------:R-:W-:Y:S01]  /*16c0*/  LOP3.LUT R9, R9, 0xff800000, RZ, 0xc0, !PT ;  /* 0xff80000009097812 */ /* 0x000fe200078ec0ff */
[----:B------:R-:W-:Y:S01]  /*16d0*/  @P2 FMUL R13, R13, 0.25 ;  /* 0x3e8000000d0d2820 */ /* 0x000fe20000400000 */
[----:B------:R-:W-:Y:S01]  /*16e0*/  SHF.R.U32.HI R11, RZ, 0x1, R20 ;  /* 0x00000001ff0b7819 */ /* 0x000fe20000011614 */
[----:B------:R-:W-:Y:S01]  /*16f0*/  @P4 FMUL R25, R25, 0.25 ;  /* 0x3e80000019194820 */ /* 0x000fe20000400000 */
[----:B------:R-:W2:Y:S01]  /*1700*/  I2F R23, R9 ;  /* 0x0000000900177306 */ /* 0x000ea20000201400 */
[----:B0-----:R-:W-:Y:S01]  /*1710*/  IADD3 R21, R2, -R21, RZ ;  /* 0x8000001502157210 */ /* 0x001fe20007ffe0ff */
[----:B------:R-:W-:Y:S01]  /*1720*/  @P2 FMUL R12, R12, 0.25 ;  /* 0x3e8000000c0c2820 */ /* 0x000fe20000400000 */
[----:B------:R-:W-:Y:S01]  /*1730*/  LEA R11, R22, R11, 0x2 ;  /* 0x0000000b160b7211 */ /* 0x000fe200078e10ff */
[----:B------:R-:W-:Y:S01]  /*1740*/  @!P1 FMUL R27, R27, 16777216 ;  /* 0x4b8000001b1b9820 */ /* 0x000fe20000400000 */
[----:B------:R-:W-:Y:S01]  /*1750*/  LOP3.LUT R60, R60, 0x1f8, RZ, 0xc0, !PT ;  /* 0x000001f83c3c7812 */ /* 0x000fe200078ec0ff */
[----:B------:R-:W-:Y:S01]  /*1760*/  FADD R21, R21, -1 ;  /* 0xbf80000015157421 */ /* 0x000fe20000000000 */
[----:B------:R-:W-:Y:S01]  /*1770*/  LOP3.LUT P0, RZ, R56, 0x80, RZ, 0xc0, !PT ;  /* 0x0000008038ff7812 */ /* 0x000fe2000780c0ff */
[----:B------:R-:W-:Y:S01]  /*1780*/  @!P3 FMUL R25, R25, 16777216 ;  /* 0x4b8000001919b820 */ /* 0x000fe20000400000 */
[----:B------:R-:W0:Y:S01]  /*1790*/  MUFU.RCP R22, R27 ;  /* 0x0000001b00167308 */ /* 0x000e220000001000 */
[----:B-1----:R-:W-:Y:S01]  /*17a0*/  FFMA.FTZ R6, R7, 1.1920928955078125e-07, R6 ;  /* 0x3400000007067823 */ /* 0x002fe20000010006 */
[----:B------:R-:W-:Y:S01]  /*17b0*/  SHF.R.U32.HI R56, RZ, 0x1, R56 ;  /* 0x00000001ff387819 */ /* 0x000fe20000011638 */
[----:B------:R-:W-:Y:S01]  /*17c0*/  @P2 FMUL R16, R16, 0.25 ;  /* 0x3e80000010102820 */ /* 0x000fe20000400000 */
[----:B------:R-:W-:Y:S01]  /*17d0*/  ISETP.GE.U32.AND P2, PT, R2, 0x7f800000, PT ;  /* 0x7f8000000200780c */ /* 0x000fe20003f46070 */
[----:B------:R-:W-:Y:S01]  /*17e0*/  @P4 FMUL R15, R15, 0.25 ;  /* 0x3e8000000f0f4820 */ /* 0x000fe20000400000 */
[----:B------:R-:W-:Y:S01]  /*17f0*/  LOP3.LUT R4, R56, 0x4, RZ, 0xc0, !PT ;  /* 0x0000000438047812 */ /* 0x000fe200078ec0ff */
[----:B--2---:R-:W-:Y:S01]  /*1800*/  FFMA.FTZ R7, R23, 1.1920928955078125e-07, R10 ;  /* 0x3400000017077823 */ /* 0x004fe2000001000a */
[----:B------:R-:W1:Y:S01]  /*1810*/  MUFU.RCP R20, R25 ;  /* 0x0000001900147308 */ /* 0x000e620000001000 */
[----:B------:R-:W-:Y:S01]  /*1820*/  FFMA.FTZ R10, R21, R26, -0.16845393180847167969 ;  /* 0xbe2c7f30150a7423 */ /* 0x000fe2000001001a */
[----:B------:R-:W-:Y:S01]  /*1830*/  IADD3 R4, R4, R57, RZ ;  /* 0x0000003904047210 */ /* 0x000fe20007ffe0ff */
[----:B------:R-:W-:-:S02]  /*1840*/  @P4 FMUL R14, R14, 0.25 ;  /* 0x3e8000000e0e4820 */ /* 0x000fc40000400000 */
[----:B------:R-:W-:Y:S02]  /*1850*/  @P4 FMUL R18, R18, 0.25 ;  /* 0x3e80000012124820 */ /* 0x000fe40000400000 */
[----:B------:R-:W-:Y:S02]  /*1860*/  FFMA.FTZ R10, R21, R10, 0.1716887056827545166 ;  /* 0x3e2fcf2a150a7423 */ /* 0x000fe4000001000a */
[----:B------:R-:W-:Y:S02]  /*1870*/  @P4 FMUL R19, R19, 0.25 ;  /* 0x3e80000013134820 */ /* 0x000fe40000400000 */
[----:B------:R-:W-:Y:S02]  /*1880*/  @!P1 FMUL R17, R17, 16777216 ;  /* 0x4b80000011119820 */ /* 0x000fe40000400000 */
[----:B------:R-:W-:Y:S02]  /*1890*/  @!P1 FMUL R13, R13, 16777216 ;  /* 0x4b8000000d0d9820 */ /* 0x000fe40000400000 */
[----:B------:R-:W-:-:S02]  /*18a0*/  @!P1 FMUL R12, R12, 16777216 ;  /* 0x4b8000000c0c9820 */ /* 0x000fc40000400000 */
[----:B------:R-:W-:Y:S01]  /*18b0*/  @!P1 FMUL R16, R16, 16777216 ;  /* 0x4b80000010109820 */ /* 0x000fe20000400000 */
[----:B------:R-:W-:Y:S01]  /*18c0*/  ISETP.GE.U32.AND P1, PT, R0, 0x7f800000, PT ;  /* 0x7f8000000000780c */ /* 0x000fe20003f26070 */
[----:B------:R-:W-:Y:S02]  /*18d0*/  @!P3 FMUL R15, R15, 16777216 ;  /* 0x4b8000000f0fb820 */ /* 0x000fe40000400000 */
[----:B------:R-:W-:Y:S02]  /*18e0*/  @!P3 FMUL R14, R14, 16777216 ;  /* 0x4b8000000e0eb820 */ /* 0x000fe40000400000 */
[----:B------:R-:W-:Y:S02]  /*18f0*/  @!P3 FMUL R18, R18, 16777216 ;  /* 0x4b8000001212b820 */ /* 0x000fe40000400000 */
[----:B------:R-:W-:Y:S02]  /*1900*/  FFMA.FTZ R10, R21, R10, -0.17900948226451873779 ;  /* 0xbe374e43150a7423 */ /* 0x000fe4000001000a */
[----:B------:R-:W-:-:S02]  /*1910*/  @!P3 FMUL R19, R19, 16777216 ;  /* 0x4b8000001313b820 */ /* 0x000fc40000400000 */
[C---:B0-----:R-:W-:Y:S02]  /*1920*/  FMUL R24, R22.reuse, R17 ;  /* 0x0000001116187220 */ /* 0x041fe40000400000 */
[C---:B------:R-:W-:Y:S02]  /*1930*/  FMUL R13, R22.reuse, R13 ;  /* 0x0000000d160d7220 */ /* 0x040fe40000400000 */
[C---:B------:R-:W-:Y:S02]  /*1940*/  FMUL R12, R22.reuse, R12 ;  /* 0x0000000c160c7220 */ /* 0x040fe40000400000 */
[----:B------:R-:W-:Y:S01]  /*1950*/  FMUL R23, R22, R16 ;  /* 0x0000001016177220 */ /* 0x000fe20000400000 */
[----:B------:R-:W-:Y:S01]  /*1960*/  F2FP.BF16.PACK_AB R13, R13, R24 ;  /* 0x000000180d0d723e */ /* 0x000fe200000010ff */
[----:B-1----:R-:W-:Y:S01]  /*1970*/  FMUL R15, R20, R15 ;  /* 0x0000000f140f7220 */ /* 0x002fe20000400000 */
[----:B------:R-:W-:Y:S01]  /*1980*/  IADD3 R24, R0, -R9, RZ ;  /* 0x8000000900187210 */ /* 0x000fe20007ffe0ff */
[----:B------:R-:W-:Y:S01]  /*1990*/  FMUL R14, R20, R14 ;  /* 0x0000000e140e7220 */ /* 0x000fe20000400000 */
[----:B------:R-:W-:Y:S01]  /*19a0*/  F2FP.BF16.PACK_AB R23, R12, R23 ;  /* 0x000000170c17723e */ /* 0x000fe200000010ff */
[----:B------:R-:W-:Y:S01]  /*19b0*/  FMUL R17, R20, R18 ;  /* 0x0000001214117220 */ /* 0x000fe20000400000 */
[----:B------:R-:W-:Y:S01]  /*19c0*/  LOP3.LUT R12, R8, 0x4, RZ, 0x3c, !PT ;  /* 0x00000004080c7812 */ /* 0x000fe200078e3cff */
[C---:B------:R-:W-:Y:S01]  /*19d0*/  FFMA.FTZ R10, R21.reuse, R10, 0.20512372255325317383 ;  /* 0x3e520bf4150a7423 */ /* 0x040fe2000001000a */
[----:B------:R-:W-:Y:S01]  /*19e0*/  STS [R8+0x200], R13 ;  /* 0x0002000d08007388 */ /* 0x000fe20000000800 */
[----:B------:R-:W-:Y:S01]  /*19f0*/  FMUL R20, R20, R19 ;  /* 0x0000001314147220 */ /* 0x000fe20000400000 */
[----:B------:R-:W-:Y:S01]  /*1a00*/  F2FP.BF16.PACK_AB R17, R14, R17 ;  /* 0x000000110e11723e */ /* 0x000fe200000010ff */
[----:B------:R-:W-:Y:S01]  /*1a10*/  FFMA.FTZ R10, R21, R10, -0.24046532809734344482 ;  /* 0xbe763c8b150a7423 */ /* 0x000fe2000001000a */
[----:B------:R-:W-:Y:S01]  /*1a20*/  STS [R8], R23 ;  /* 0x0000001708007388 */ /* 0x000fe20000000800 */
[----:B------:R-:W-:Y:S01]  /*1a30*/  FADD R24, R24, -1 ;  /* 0xbf80000018187421 */ /* 0x000fe20000000000 */
[----:B------:R-:W-:Y:S01]  /*1a40*/  F2FP.BF16.PACK_AB R15, R15, R20 ;  /* 0x000000140f0f723e */ /* 0x000fe200000010ff */
[----:B------:R-:W-:Y:S01]  /*1a50*/  FFMA.FTZ R10, R21, R10, 0.28857114911079406738 ;  /* 0x3e93bf99150a7423 */ /* 0x000fe2000001000a */
[----:B------:R0:W-:Y:S01]  /*1a60*/  STS [R12+0x400], R17 ;  /* 0x000400110c007388 */ /* 0x0001e20000000800 */
[----:B------:R-:W-:Y:S01]  /*1a70*/  FFMA.FTZ R9, R24, R26, -0.16845393180847167969 ;  /* 0xbe2c7f3018097423 */ /* 0x000fe2000001001a */
[----:B------:R-:W-:Y:S01]  /*1a80*/  LOP3.LUT R19, R11, 0x8, RZ, 0x3c, !PT ;  /* 0x000000080b137812 */ /* 0x000fe200078e3cff */
[----:B------:R-:W-:Y:S01]  /*1a90*/  FFMA.FTZ R10, R21, R10, -0.36067417263984680176 ;  /* 0xbeb8aa49150a7423 */ /* 0x000fe2000001000a */
[----:B------:R1:W-:Y:S01]  /*1aa0*/  STS [R12+0x600], R15 ;  /* 0x0006000f0c007388 */ /* 0x0003e20000000800 */
[----:B------:R-:W-:-:S02]  /*1ab0*/  IMAD R14, R59, c[0x0][0x1c8], RZ ;  /* 0x000072003b0e7a24 */ /* 0x000fc400078e02ff */
[----:B------:R-:W-:Y:S01]  /*1ac0*/  FFMA.FTZ R10, R21, R10, 0.48089820146560668945 ;  /* 0x3ef6384a150a7423 */ /* 0x000fe2000001000a */
[----:B------:R-:W-:Y:S01]  /*1ad0*/  BAR.SYNC.DEFER_BLOCKING 0x0 ;  /* 0x0000000000007b1d */ /* 0x000fe20000010000 */
[C---:B------:R-:W-:Y:S01]  /*1ae0*/  FFMA.FTZ R9, R24.reuse, R9, 0.1716887056827545166 ;  /* 0x3e2fcf2a18097423 */ /* 0x040fe20000010009 */
[----:B------:R-:W-:Y:S01]  /*1af0*/  LEA R16, R35, R14, 0x1 ;  /* 0x0000000e23107211 */ /* 0x000fe200078e08ff */
[----:B------:R-:W-:Y:S01]  /*1b00*/  FFMA.FTZ R10, R21, R10, -0.72134751081466674805 ;  /* 0xbf38aa3b150a7423 */ /* 0x000fe2000001000a */
[----:B0-----:R-:W-:Y:S01]  /*1b10*/  LOP3.LUT R17, R11, 0x4, RZ, 0x3c, !PT ;  /* 0x000000040b117812 */ /* 0x001fe200078e3cff */
[----:B------:R-:W-:Y:S01]  /*1b20*/  FFMA.FTZ R9, R24, R9, -0.17900948226451873779 ;  /* 0xbe374e4318097423 */ /* 0x000fe20000010009 */
[----:B------:R-:W-:Y:S01]  /*1b30*/  LEA R18, R35, R16, 0x1 ;  /* 0x0000001023127211 */ /* 0x000fe200078e08ff */
[C---:B------:R-:W-:Y:S01]  /*1b40*/  FMUL R10, R21.reuse, R10 ;  /* 0x0000000a150a7220 */ /* 0x040fe20000400000 */
[----:B------:R-:W-:Y:S01]  /*1b50*/  LEA R8, P3, R14, R3, 0x1 ;  /* 0x000000030e087211 */ /* 0x000fe200078608ff */
[----:B------:R-:W-:Y:S01]  /*1b60*/  FFMA.FTZ R9, R24, R9, 0.20512372255325317383 ;  /* 0x3e520bf418097423 */ /* 0x000fe20000010009 */
[----:B-1----:R-:W-:Y:S01]  /*1b70*/  LEA R12, P5, R18, R3, 0x1 ;  /* 0x00000003120c7211 */ /* 0x002fe200078a08ff */
[----:B------:R-:W-:-:S02]  /*1b80*/  FMUL R10, R21, R10 ;  /* 0x0000000a150a7220 */ /* 0x000fc40000400000 */
[----:B------:R-:W-:Y:S02]  /*1b90*/  FFMA.FTZ R9, R24, R9, -0.24046532809734344482 ;  /* 0xbe763c8b18097423 */ /* 0x000fe40000010009 */
[----:B------:R-:W-:Y:S01]  /*1ba0*/  FFMA.FTZ R25, R21, 1.4426950216293334961, R10 ;  /* 0x3fb8aa3b15197823 */ /* 0x000fe2000001000a */
[----:B------:R-:W-:Y:S01]  /*1bb0*/  LOP3.LUT R21, R11, 0xc, RZ, 0x3c, !PT ;  /* 0x0000000c0b157812 */ /* 0x000fe200078e3cff */
[C---:B------:R-:W-:Y:S01]  /*1bc0*/  IMAD R20, R35.reuse, 0x2, R18 ;  /* 0x0000000223147824 */ /* 0x040fe200078e0212 */
[----:B------:R-:W-:Y:S01]  /*1bd0*/  LEA R10, P4, R16, R3, 0x1 ;  /* 0x00000003100a7211 */ /* 0x000fe200078808ff */
[----:B------:R-:W-:Y:S01]  /*1be0*/  FFMA.FTZ R13, R24, R9, 0.28857114911079406738 ;  /* 0x3e93bf99180d7423 */ /* 0x000fe20000010009 */
[----:B------:R-:W-:Y:S01]  /*1bf0*/  LEA.HI.X.SX32 R9, R14, R5, 0x1, P3 ;  /* 0x000000050e097211 */ /* 0x000fe200018f0eff */
[----:B------:R-:W-:Y:S01]  /*1c00*/  FADD R6, R6, R25 ;  /* 0x0000001906067221 */ /* 0x000fe20000000000 */
[----:B------:R-:W-:Y:S01]  /*1c10*/  LEA R22, R35, R20, 0x1 ;  /* 0x0000001423167211 */ /* 0x000fe200078e08ff */
[----:B------:R-:W-:Y:S01]  /*1c20*/  FFMA.FTZ R15, R24, R13, -0.36067417263984680176 ;  /* 0xbeb8aa49180f7423 */ /* 0x000fe2000001000d */
[----:B------:R0:W1:Y:S01]  /*1c30*/  LDS R27, [R11] ;  /* 0x000000000b1b7984 */ /* 0x0000620000000800 */
[----:B------:R-:W-:-:S02]  /*1c40*/  LEA.HI.X.SX32 R13, R18, R5, 0x1, P5 ;  /* 0x00000005120d7211 */ /* 0x000fc400028f0eff */
[----:B------:R-:W-:Y:S01]  /*1c50*/  LEA R26, R35, R22, 0x1 ;  /* 0x00000016231a7211 */ /* 0x000fe200078e08ff */
[----:B------:R-:W2:Y:S01]  /*1c60*/  LDS R29, [R17] ;  /* 0x00000000111d7984 */ /* 0x000ea20000000800 */
[----:B------:R-:W-:-:S03]  /*1c70*/  FFMA.FTZ R15, R24, R15, 0.48089820146560668945 ;  /* 0x3ef6384a180f7423 */ /* 0x000fc6000001000f */
[----:B------:R3:W4:Y:S01]  /*1c80*/  LDS R31, [R19] ;  /* 0x00000000131f7984 */ /* 0x0007220000000800 */
[C---:B------:R-:W-:Y:S01]  /*1c90*/  IMAD R28, R35.reuse, 0x2, R26 ;  /* 0x00000002231c7824 */ /* 0x040fe200078e021a */
[----:B0-----:R-:W-:Y:S02]  /*1ca0*/  LEA.HI.X.SX32 R11, R16, R5, 0x1, P4 ;  /* 0x00000005100b7211 */ /* 0x001fe400020f0eff */
[----:B------:R0:W5:Y:S01]  /*1cb0*/  LDS R33, [R21] ;  /* 0x0000000015217984 */ /* 0x0001620000000800 */
[-C--:B------:R-:W-:Y:S02]  /*1cc0*/  LEA R16, P3, R20, R3.reuse, 0x1 ;  /* 0x0000000314107211 */ /* 0x080fe400078608ff */
[----:B------:R-:W-:Y:S01]  /*1cd0*/  LEA R14, P4, R22, R3, 0x1 ;  /* 0x00000003160e7211 */ /* 0x000fe200078808ff */
[----:B---3--:R-:W-:Y:S01]  /*1ce0*/  FFMA.FTZ R19, R24, R15, -0.72134751081466674805 ;  /* 0xbf38aa3b18137423 */ /* 0x008fe2000001000f */
[----:B------:R-:W-:Y:S02]  /*1cf0*/  LEA R30, R35, R28, 0x1 ;  /* 0x0000001c231e7211 */ /* 0x000fe400078e08ff */
[----:B------:R-:W-:Y:S01]  /*1d00*/  LEA.HI.X.SX32 R17, R20, R5, 0x1, P3 ;  /* 0x0000000514117211 */ /* 0x000fe200018f0eff */
[----:B------:R-:W-:Y:S01]  /*1d10*/  FMUL R19, R24, R19 ;  /* 0x0000001318137220 */ /* 0x000fe20000400000 */
[----:B------:R-:W-:-:S02]  /*1d20*/  LEA.HI.X.SX32 R15, R22, R5, 0x1, P4 ;  /* 0x00000005160f7211 */ /* 0x000fc400020f0eff */
[-C--:B------:R-:W-:Y:S02]  /*1d30*/  LEA R20, P3, R26, R3.reuse, 0x1 ;  /* 0x000000031a147211 */ /* 0x080fe400078608ff */
[-C--:B------:R-:W-:Y:S02]  /*1d40*/  LEA R18, P4, R28, R3.reuse, 0x1 ;  /* 0x000000031c127211 */ /* 0x080fe400078808ff */
[----:B------:R-:W-:Y:S01]  /*1d50*/  LEA R22, P5, R30, R3, 0x1 ;  /* 0x000000031e167211 */ /* 0x000fe200078a08ff */
[----:B------:R-:W-:Y:S01]  /*1d60*/  FMUL R3, R24, R19 ;  /* 0x0000001318037220 */ /* 0x000fe20000400000 */
[-C--:B0-----:R-:W-:Y:S02]  /*1d70*/  LEA.HI.X.SX32 R21, R26, R5.reuse, 0x1, P3 ;  /* 0x000000051a157211 */ /* 0x081fe400018f0eff */
[----:B------:R-:W-:Y:S01]  /*1d80*/  LEA.HI.X.SX32 R19, R28, R5, 0x1, P4 ;  /* 0x000000051c137211 */ /* 0x000fe200020f0eff */
[----:B------:R-:W-:Y:S01]  /*1d90*/  FFMA.FTZ R24, R24, 1.4426950216293334961, R3 ;  /* 0x3fb8aa3b18187823 */ /* 0x000fe20000010003 */
[----:B------:R-:W-:-:S02]  /*1da0*/  @P2 MOV R3, 0x7f800000 ;  /* 0x7f80000000032802 */ /* 0x000fc40000000f00 */
[----:B------:R-:W-:Y:S01]  /*1db0*/  LEA.HI.X.SX32 R23, R30, R5, 0x1, P5 ;  /* 0x000000051e177211 */ /* 0x000fe200028f0eff */
[----:B------:R-:W-:Y:S01]  /*1dc0*/  @P1 IMAD.MOV.U32 R5, RZ, RZ, 0x7f800000 ;  /* 0x7f800000ff051424 */ /* 0x000fe200078e00ff */
[C---:B------:R-:W-:Y:S01]  /*1dd0*/  FSETP.NEU.AND P3, PT, R2.reuse, RZ, PT ;  /* 0x000000ff0200720b */ /* 0x040fe20003f6d000 */
[----:B------:R-:W-:Y:S02]  /*1de0*/  FADD R7, R7, R24 ;  /* 0x0000001807077221 */ /* 0x000fe40000000000 */
[----:B------:R-:W-:Y:S01]  /*1df0*/  @P2 FFMA.FTZ R6, R2, R3, +INF ;  /* 0x7f80000002062423 */ /* 0x000fe20000010003 */
[C---:B------:R-:W-:Y:S01]  /*1e00*/  FSETP.NEU.AND P2, PT, R0.reuse, RZ, PT ;  /* 0x000000ff0000720b */ /* 0x040fe20003f4d000 */
[----:B------:R-:W-:Y:S01]  /*1e10*/  @P1 FFMA.FTZ R7, R0, R5, +INF ;  /* 0x7f80000000071423 */ /* 0x000fe20000010005 */
[----:B-1----:R-:W-:Y:S01]  /*1e20*/  PRMT R0, R27, 0x7632, R0 ;  /* 0x000076321b007816 */ /* 0x002fe20000000000 */
[----:B------:R0:W-:Y:S01]  /*1e30*/  STG.E.U16 [R8.64], R27 ;  /* 0x0000001b08007986 */ /* 0x0001e2000c101504 */
[----:B--2---:R-:W-:-:S02]  /*1e40*/  PRMT R2, R29, 0x7632, R2 ;  /* 0x000076321d027816 */ /* 0x004fc40000000002 */
[----:B------:R-:W-:Y:S01]  /*1e50*/  FSEL R3, R6, -INF , P3 ;  /* 0xff80000006037808 */ /* 0x000fe20001800000 */
[----:B------:R1:W-:Y:S01]  /*1e60*/  STG.E.U16 [R10.64], R29 ;  /* 0x0000001d0a007986 */ /* 0x0003e2000c101504 */
[----:B------:R-:W-:-:S03]  /*1e70*/  FSEL R7, R7, -INF , P2 ;  /* 0xff80000007077808 */ /* 0x000fc60001000000 */
[----:B----4-:R2:W-:Y:S01]  /*1e80*/  STG.E.U16 [R12.64], R31 ;  /* 0x0000001f0c007986 */ /* 0x0105e2000c101504 */
[----:B------:R-:W-:Y:S02]  /*1e90*/  FFMA R6, R3, 0.69314718246459960938, R40 ;  /* 0x3f31721803067823 */ /* 0x000fe40000000028 */
[----:B------:R-:W-:Y:S01]  /*1ea0*/  FFMA R7, R7, 0.69314718246459960938, R32 ;  /* 0x3f31721807077823 */ /* 0x000fe20000000020 */
[----:B0-----:R-:W-:Y:S01]  /*1eb0*/  PRMT R9, R31, 0x7632, R9 ;  /* 0x000076321f097816 */ /* 0x001fe20000000009 */
[----:B-----5:R2:W-:Y:S01]  /*1ec0*/  STG.E.U16 [R16.64], R33 ;  /* 0x0000002110007986 */ /* 0x0205e2000c101504 */
[----:B-1----:R-:W-:-:S03]  /*1ed0*/  PRMT R11, R33, 0x7632, R11 ;  /* 0x00007632210b7816 */ /* 0x002fc6000000000b */
[----:B------:R2:W-:Y:S04]  /*1ee0*/  STG.E.U16 [R14.64], R0 ;  /* 0x000000000e007986 */ /* 0x0005e8000c101504 */
[----:B------:R2:W-:Y:S04]  /*1ef0*/  STG.E.U16 [R20.64], R2 ;  /* 0x0000000214007986 */ /* 0x0005e8000c101504 */
[----:B------:R2:W-:Y:S04]  /*1f00*/  STG.E.U16 [R18.64], R9 ;  /* 0x0000000912007986 */ /* 0x0005e8000c101504 */
[----:B------:R2:W-:Y:S04]  /*1f10*/  STG.E.U16 [R22.64], R11 ;  /* 0x0000000b16007986 */ /* 0x0005e8000c101504 */
[----:B------:R-:W-:Y:S06]  /*1f20*/  BAR.SYNC.DEFER_BLOCKING 0x0 ;  /* 0x0000000000007b1d */ /* 0x000fec0000010000 */
[----:B------:R2:W-:Y:S04]  /*1f30*/  STS.64 [R60], R6 ;  /* 0x000000063c007388 */ /* 0x0005e80000000a00 */
[----:B------:R-:W-:Y:S06]  /*1f40*/  BAR.SYNC.DEFER_BLOCKING 0x0 ;  /* 0x0000000000007b1d */ /* 0x000fec0000010000 */
[----:B------:R-:W-:Y:S05]  /*1f50*/  @P0 EXIT ;  /* 0x000000000000094d */ /* 0x000fea0003800000 */
[----:B--2---:R-:W0:Y:S01]  /*1f60*/  LDS R5, [R4] ;  /* 0x0000000004057984 */ /* 0x004e220000000800 */
[----:B------:R-:W-:Y:S01]  /*1f70*/  IMAD R61, R61, c[0x0][0x1cc], RZ ;  /* 0x000073003d3d7a24 */ /* 0x000fe200078e02ff */
[C---:B------:R-:W-:Y:S01]  /*1f80*/  SHF.L.U32 R3, R55.reuse, 0x2, RZ ;  /* 0x0000000237037819 */ /* 0x040fe200000006ff */
[----:B------:R-:W-:-:S03]  /*1f90*/  IMAD.HI R0, R55, 0x4, RZ ;  /* 0x0000000437007827 */ /* 0x000fc600078e02ff */
[C---:B------:R-:W-:Y:S01]  /*1fa0*/  SHF.L.U32 R2, R61.reuse, 0x2, RZ ;  /* 0x000000023d027819 */ /* 0x040fe200000006ff */
[----:B------:R-:W-:-:S03]  /*1fb0*/  IMAD.HI R61, R61, 0x4, RZ ;  /* 0x000000043d3d7827 */ /* 0x000fc600078e02ff */
[----:B------:R-:W-:-:S04]  /*1fc0*/  IADD3 R2, P0, P1, R3, c[0x0][0x180], R2 ;  /* 0x0000600003027a10 */ /* 0x000fc8000791e002 */
[----:B------:R-:W-:-:S05]  /*1fd0*/  IADD3.X R3, R0, c[0x0][0x184], R61, P0, P1 ;  /* 0x0000610000037a10 */ /* 0x000fca00007e243d */
[----:B0-----:R-:W-:Y:S01]  /*1fe0*/  STG.E [R2.64], R5 ;  /* 0x0000000502007986 */ /* 0x001fe2000c101904 */
[----:B------:R-:W-:Y:S05]  /*1ff0*/  EXIT ;  /* 0x000000000000794d */ /* 0x000fea0003800000 */
.L_x_2:
[----:B------:R-:W-:-:S00]  /*2000*/  BRA `(.L_x_2) ;  /* 0xfffffff000007947 */ /* 0x000fc0000383ffff */
[----:B------:R-:W-:-:S00]  /*2010*/  NOP ;  /* 0x0000000000007918 */ /* 0x000fc00000000000 */
        /* <DEDUP_REMOVED lines=14> */
.L_x_3:


//--------------------- .nv.global.init           --------------------------
	.section	.nv.global.init,"aw",@progbits
.nv.global.init:
	.type		_$_str,@object
	.size		_$_str,(.L_0 - _$_str)
_$_str:
        /*0000*/ 	.byte	0x5f, 0x5f, 0x43, 0x55, 0x44, 0x41, 0x5f, 0x46, 0x54, 0x5a, 0x00
.L_0:


//--------------------- .nv.shared.attn_fwd       --------------------------
	.section	.nv.shared.attn_fwd,"aw",@nobits
	.sectionflags	@""
	.align	16
